def attn_fwd(
    Q,
    K,
    V,
    Out,
    Lse,
    sm_scale,
    stride_qz,
    stride_qh,
    stride_qm,
    stride_qk,
    stride_kz,
    stride_kh,
    stride_kn,
    stride_kk,
    stride_vz,
    stride_vh,
    stride_vn,
    stride_vk,
    stride_oz,
    stride_oh,
    stride_om,
    stride_ok,
    seqlen_q,
    seqlen_k,
    BLOCK_M: tl.constexpr,
    BLOCK_N: tl.constexpr,
    HEAD_DIM: tl.constexpr,
    CAUSAL: tl.constexpr,
):
    start_m = tl.program_id(0)
    off_hz = tl.program_id(1)
    q_off = off_hz * stride_qh
    k_off = off_hz * stride_kh
    v_off = off_hz * stride_vh
    offs_m = start_m * BLOCK_M + tl.arange(0, BLOCK_M)
    offs_d = tl.arange(0, HEAD_DIM)
    offs_n = tl.arange(0, BLOCK_N)
    q_ptrs = Q + q_off + offs_m[:, None] * stride_qm + offs_d[None, :] * stride_qk
    k_ptrs = K + k_off + offs_d[:, None] * stride_kk + offs_n[None, :] * stride_kn
    v_ptrs = V + v_off + offs_n[:, None] * stride_vn + offs_d[None, :] * stride_vk
    m_i = tl.full([BLOCK_M], float("-inf"), dtype=tl.float32)
    l_i = tl.zeros([BLOCK_M], dtype=tl.float32) + 1.0
    acc = tl.zeros([BLOCK_M, HEAD_DIM], dtype=tl.float32)
    q = tl.load(q_ptrs)
    acc, l_i, m_i = _attn_fwd_inner(
        acc,
        l_i,
        m_i,
        q,
        k_ptrs,
        v_ptrs,
        sm_scale,
        stride_kn,
        stride_vn,
        start_m,
        seqlen_k,
        BLOCK_M,
        BLOCK_N,
        HEAD_DIM,
        CAUSAL,
    )
    acc = acc / l_i[:, None]
    lse = m_i + tl.math.log2(l_i) / 1.4426950408889634
    o_ptrs = (
        Out
        + off_hz * stride_oh
        + offs_m[:, None] * stride_om
        + offs_d[None, :] * stride_ok
    )
    tl.store(o_ptrs, acc.to(Out.dtype.element_ty))
    tl.store(Lse + off_hz * seqlen_q + offs_m, lse)

# config = {"BLOCK_M": 128, "BLOCK_N": 16, "HEAD_DIM": 32, "arch": "sm_90", "causal": false, "dtype": "bf16", "num_stages": 3, "num_warps": 8}
# arch = sm_90


// ===== COMPILED SASS (sm_90a) =====

	.target	sm_90a

	.elftype	@"ET_EXEC"


//--------------------- .note.nv.tkinfo           --------------------------
	.section	.note.nv.tkinfo,"",@"SHT_NOTE"
	.sectionflags	@"SHF_NOTE_NV_TKINFO"
	.tkinfo
        /*0018*/ 	.word	0x00000002
        /*0030*/ 	.string	""
        /*0030*/ 	.string	"ptxas"
        /*0030*/ 	.string	"Cuda compilation tools, release 13.0, V13.0.88"
        /*0030*/ 	.string	"Build cuda_13.0.r13.0/compiler.36424714_0"
        /*0030*/ 	.string	"-v  -suppress-debug-info  -lineinfo  -arch sm_90a "



//--------------------- .note.nv.cuinfo           --------------------------
	.section	.note.nv.cuinfo,"",@"SHT_NOTE"
	.sectionflags	@"SHF_NOTE_NV_CUINFO"
        /*0018*/ 	.short	0x0002
        /*001a*/ 	.short	0x005a
        /*001c*/ 	.short	0x0082
	.zero		2


//--------------------- .nv.info                  --------------------------
	.section	.nv.info,"",@"SHT_CUDA_INFO"
	.align	4


	//----- nvinfo : EIATTR_REGCOUNT
	.align		4
        /*0000*/ 	.byte	0x04, 0x2f
        /*0002*/ 	.short	(.L_2 - .L_1)
	.align		4
.L_1:
        /*0004*/ 	.word	index@(attn_fwd)
        /*0008*/ 	.word	0x0000003c


	//----- nvinfo : EIATTR_FRAME_SIZE
	.align		4
.L_2:
        /*000c*/ 	.byte	0x04, 0x11
        /*000e*/ 	.short	(.L_4 - .L_3)
	.align		4
.L_3:
        /*0010*/ 	.word	index@(attn_fwd)
        /*0014*/ 	.word	0x00000000


	//----- nvinfo : EIATTR_MIN_STACK_SIZE
	.align		4
.L_4:
        /*0018*/ 	.byte	0x04, 0x12
        /*001a*/ 	.short	(.L_6 - .L_5)
	.align		4
.L_5:
        /*001c*/ 	.word	index@(attn_fwd)
        /*0020*/ 	.word	0x00000000
.L_6:


//--------------------- .nv.compat                --------------------------
	.section	.nv.compat,"",@"SHT_CUDA_COMPAT_INFO"
	.align	4
        /*0000*/ 	.byte	0x02, 0x09, 0x01, 0x00, 0x02, 0x02, 0x04, 0x00, 0x02, 0x05, 0x05, 0x00, 0x03, 0x07, 0x01, 0x01
        /*0010*/ 	.byte	0x02, 0x03, 0x00, 0x00, 0x02, 0x06, 0x01, 0x00, 0x04, 0x0b, 0x08, 0x00, 0x00, 0x00, 0x00, 0x00
        /*0020*/ 	.byte	0x00, 0x00, 0x00, 0x00


//--------------------- .nv.info.attn_fwd         --------------------------
	.section	.nv.info.attn_fwd,"",@"SHT_CUDA_INFO"
	.sectionflags	@""
	.align	4


	//----- nvinfo : EIATTR_CUDA_API_VERSION
	.align		4
        /*0000*/ 	.byte	0x04, 0x37
        /*0002*/ 	.short	(.L_8 - .L_7)
.L_7:
        /*0004*/ 	.word	0x00000082


	//----- nvinfo : EIATTR_KPARAM_INFO
	.align		4
.L_8:
        /*0008*/ 	.byte	0x04, 0x17
        /*000a*/ 	.short	(.L_10 - .L_9)
.L_9:
        /*000c*/ 	.word	0x00000000
        /*0010*/ 	.short	0x0019
        /*0012*/ 	.short	0x0080
        /*0014*/ 	.byte	0x00, 0xf4, 0x21, 0x00


	//----- nvinfo : EIATTR_KPARAM_INFO
	.align		4
.L_10:
        /*0018*/ 	.byte	0x04, 0x17
        /*001a*/ 	.short	(.L_12 - .L_11)
.L_11:
        /*001c*/ 	.word	0x00000000
        /*0020*/ 	.short	0x0018
        /*0022*/ 	.short	0x0078
        /*0024*/ 	.byte	0x00, 0xf4, 0x21, 0x00


	//----- nvinfo : EIATTR_KPARAM_INFO
	.align		4
.L_12:
        /*0028*/ 	.byte	0x04, 0x17
        /*002a*/ 	.short	(.L_14 - .L_13)
.L_13:
        /*002c*/ 	.word	0x00000000
        /*0030*/ 	.short	0x0017
        /*0032*/ 	.short	0x0070
        /*0034*/ 	.byte	0x00, 0xf0, 0x11, 0x00


	//----- nvinfo : EIATTR_KPARAM_INFO
	.align		4
.L_14:
        /*0038*/ 	.byte	0x04, 0x17
        /*003a*/ 	.short	(.L_16 - .L_15)
.L_15:
        /*003c*/ 	.word	0x00000000
        /*0040*/ 	.short	0x0016
        /*0042*/ 	.short	0x006c
        /*0044*/ 	.byte	0x00, 0xf0, 0x11, 0x00


	//----- nvinfo : EIATTR_KPARAM_INFO
	.align		4
.L_16:
        /*0048*/ 	.byte	0x04, 0x17
        /*004a*/ 	.short	(.L_18 - .L_17)
.L_17:
        /*004c*/ 	.word	0x00000000
        /*0050*/ 	.short	0x0015
        /*0052*/ 	.short	0x0068
        /*0054*/ 	.byte	0x00, 0xf0, 0x11, 0x00


	//----- nvinfo : EIATTR_KPARAM_INFO
	.align		4
.L_18:
        /*0058*/ 	.byte	0x04, 0x17
        /*005a*/ 	.short	(.L_20 - .L_19)
.L_19:
        /*005c*/ 	.word	0x00000000
        /*0060*/ 	.short	0x0014
        /*0062*/ 	.short	0x0064
        /*0064*/ 	.byte	0x00, 0xf0, 0x11, 0x00


	//----- nvinfo : EIATTR_KPARAM_INFO
	.align		4
.L_20:
        /*0068*/ 	.byte	0x04, 0x17
        /*006a*/ 	.short	(.L_22 - .L_21)
.L_21:
        /*006c*/ 	.word	0x00000000
        /*0070*/ 	.short	0x0013
        /*0072*/ 	.short	0x0060
        /*0074*/ 	.byte	0x00, 0xf0, 0x11, 0x00


	//----- nvinfo : EIATTR_KPARAM_INFO
	.align		4
.L_22:
        /*0078*/ 	.byte	0x04, 0x17
        /*007a*/ 	.short	(.L_24 - .L_23)
.L_23:
        /*007c*/ 	.word	0x00000000
        /*0080*/ 	.short	0x0012
        /*0082*/ 	.short	0x005c
        /*0084*/ 	.byte	0x00, 0xf0, 0x11, 0x00


	//----- nvinfo : EIATTR_KPARAM_INFO
	.align		4
.L_24:
        /*0088*/ 	.byte	0x04, 0x17
        /*008a*/ 	.short	(.L_26 - .L_25)
.L_25:
        /*008c*/ 	.word	0x00000000
        /*0090*/ 	.short	0x0011
        /*0092*/ 	.short	0x0058
        /*0094*/ 	.byte	0x00, 0xf0, 0x11, 0x00


	//----- nvinfo : EIATTR_KPARAM_INFO
	.align		4
.L_26:
        /*0098*/ 	.byte	0x04, 0x17
        /*009a*/ 	.short	(.L_28 - .L_27)
.L_27:
        /*009c*/ 	.word	0x00000000
        /*00a0*/ 	.short	0x0010
        /*00a2*/ 	.short	0x0054
        /*00a4*/ 	.byte	0x00, 0xf0, 0x11, 0x00


	//----- nvinfo : EIATTR_KPARAM_INFO
	.align		4
.L_28:
        /*00a8*/ 	.byte	0x04, 0x17
        /*00aa*/ 	.short	(.L_30 - .L_29)
.L_29:
        /*00ac*/ 	.word	0x00000000
        /*00b0*/ 	.short	0x000f
        /*00b2*/ 	.short	0x0050
        /*00b4*/ 	.byte	0x00, 0xf0, 0x11, 0x00


	//----- nvinfo : EIATTR_KPARAM_INFO
	.align		4
.L_30:
        /*00b8*/ 	.byte	0x04, 0x17
        /*00ba*/ 	.short	(.L_32 - .L_31)
.L_31:
        /*00bc*/ 	.word	0x00000000
        /*00c0*/ 	.short	0x000e
        /*00c2*/ 	.short	0x004c
        /*00c4*/ 	.byte	0x00, 0xf0, 0x11, 0x00


	//----- nvinfo : EIATTR_KPARAM_INFO
	.align		4
.L_32:
        /*00c8*/ 	.byte	0x04, 0x17
        /*00ca*/ 	.short	(.L_34 - .L_33)
.L_33:
        /*00cc*/ 	.word	0x00000000
        /*00d0*/ 	.short	0x000d
        /*00d2*/ 	.short	0x0048
        /*00d4*/ 	.byte	0x00, 0xf0, 0x11, 0x00


	//----- nvinfo : EIATTR_KPARAM_INFO
	.align		4
.L_34:
        /*00d8*/ 	.byte	0x04, 0x17
        /*00da*/ 	.short	(.L_36 - .L_35)
.L_35:
        /*00dc*/ 	.word	0x00000000
        /*00e0*/ 	.short	0x000c
        /*00e2*/ 	.short	0x0044
        /*00e4*/ 	.byte	0x00, 0xf0, 0x11, 0x00


	//----- nvinfo : EIATTR_KPARAM_INFO
	.align		4
.L_36:
        /*00e8*/ 	.byte	0x04, 0x17
        /*00ea*/ 	.short	(.L_38 - .L_37)
.L_37:
        /*00ec*/ 	.word	0x00000000
        /*00f0*/ 	.short	0x000b
        /*00f2*/ 	.short	0x0040
        /*00f4*/ 	.byte	0x00, 0xf0, 0x11, 0x00


	//----- nvinfo : EIATTR_KPARAM_INFO
	.align		4
.L_38:
        /*00f8*/ 	.byte	0x04, 0x17
        /*00fa*/ 	.short	(.L_40 - .L_39)
.L_39:
        /*00fc*/ 	.word	0x00000000
        /*0100*/ 	.short	0x000a
        /*0102*/ 	.short	0x003c
        /*0104*/ 	.byte	0x00, 0xf0, 0x11, 0x00


	//----- nvinfo : EIATTR_KPARAM_INFO
	.align		4
.L_40:
        /*0108*/ 	.byte	0x04, 0x17
        /*010a*/ 	.short	(.L_42 - .L_41)
.L_41:
        /*010c*/ 	.word	0x00000000
        /*0110*/ 	.short	0x0009
        /*0112*/ 	.short	0x0038
        /*0114*/ 	.byte	0x00, 0xf0, 0x11, 0x00


	//----- nvinfo : EIATTR_KPARAM_INFO
	.align		4
.L_42:
        /*0118*/ 	.byte	0x04, 0x17
        /*011a*/ 	.short	(.L_44 - .L_43)
.L_43:
        /*011c*/ 	.word	0x00000000
        /*0120*/ 	.short	0x0008
        /*0122*/ 	.short	0x0034
        /*0124*/ 	.byte	0x00, 0xf0, 0x11, 0x00


	//----- nvinfo : EIATTR_KPARAM_INFO
	.align		4
.L_44:
        /*0128*/ 	.byte	0x04, 0x17
        /*012a*/ 	.short	(.L_46 - .L_45)
.L_45:
        /*012c*/ 	.word	0x00000000
        /*0130*/ 	.short	0x0007
        /*0132*/ 	.short	0x0030
        /*0134*/ 	.byte	0x00, 0xf0, 0x11, 0x00


	//----- nvinfo : EIATTR_KPARAM_INFO
	.align		4
.L_46:
        /*0138*/ 	.byte	0x04, 0x17
        /*013a*/ 	.short	(.L_48 - .L_47)
.L_47:
        /*013c*/ 	.word	0x00000000
        /*0140*/ 	.short	0x0006
        /*0142*/ 	.short	0x002c
        /*0144*/ 	.byte	0x00, 0xf0, 0x11, 0x00


	//----- nvinfo : EIATTR_KPARAM_INFO
	.align		4
.L_48:
        /*0148*/ 	.byte	0x04, 0x17
        /*014a*/ 	.short	(.L_50 - .L_49)
.L_49:
        /*014c*/ 	.word	0x00000000
        /*0150*/ 	.short	0x0005
        /*0152*/ 	.short	0x0028
        /*0154*/ 	.byte	0x00, 0xf0, 0x11, 0x00


	//----- nvinfo : EIATTR_KPARAM_INFO
	.align		4
.L_50:
        /*0158*/ 	.byte	0x04, 0x17
        /*015a*/ 	.short	(.L_52 - .L_51)
.L_51:
        /*015c*/ 	.word	0x00000000
        /*0160*/ 	.short	0x0004
        /*0162*/ 	.short	0x0020
        /*0164*/ 	.byte	0x00, 0xf4, 0x21, 0x00


	//----- nvinfo : EIATTR_KPARAM_INFO
	.align		4
.L_52:
        /*0168*/ 	.byte	0x04, 0x17
        /*016a*/ 	.short	(.L_54 - .L_53)
.L_53:
        /*016c*/ 	.word	0x00000000
        /*0170*/ 	.short	0x0003
        /*0172*/ 	.short	0x0018
        /*0174*/ 	.byte	0x00, 0xf4, 0x21, 0x00


	//----- nvinfo : EIATTR_KPARAM_INFO
	.align		4
.L_54:
        /*0178*/ 	.byte	0x04, 0x17
        /*017a*/ 	.short	(.L_56 - .L_55)
.L_55:
        /*017c*/ 	.word	0x00000000
        /*0180*/ 	.short	0x0002
        /*0182*/ 	.short	0x0010
        /*0184*/ 	.byte	0x00, 0xf4, 0x21, 0x00


	//----- nvinfo : EIATTR_KPARAM_INFO
	.align		4
.L_56:
        /*0188*/ 	.byte	0x04, 0x17
        /*018a*/ 	.short	(.L_58 - .L_57)
.L_57:
        /*018c*/ 	.word	0x00000000
        /*0190*/ 	.short	0x0001
        /*0192*/ 	.short	0x0008
        /*0194*/ 	.byte	0x00, 0xf4, 0x21, 0x00


	//----- nvinfo : EIATTR_KPARAM_INFO
	.align		4
.L_58:
        /*0198*/ 	.byte	0x04, 0x17
        /*019a*/ 	.short	(.L_60 - .L_59)
.L_59:
        /*019c*/ 	.word	0x00000000
        /*01a0*/ 	.short	0x0000
        /*01a2*/ 	.short	0x0000
        /*01a4*/ 	.byte	0x00, 0xf4, 0x21, 0x00


	//----- nvinfo : EIATTR_SPARSE_MMA_MASK
	.align		4
.L_60:
        /*01a8*/ 	.byte	0x03, 0x50
        /*01aa*/ 	.short	0x0000


	//----- nvinfo : EIATTR_MAXREG_COUNT
	.align		4
        /*01ac*/ 	.byte	0x03, 0x1b
        /*01ae*/ 	.short	0x00ff


	//----- nvinfo : EIATTR_NUM_BARRIERS
	.align		4
        /*01b0*/ 	.byte	0x02, 0x4c
        /*01b2*/ 	.byte	0x01
	.zero		1


	//----- nvinfo : EIATTR_MERCURY_ISA_VERSION
	.align		4
        /*01b4*/ 	.byte	0x03, 0x5f
        /*01b6*/ 	.short	0x0101


	//----- nvinfo : EIATTR_COOP_GROUP_MASK_REGIDS
	.align		4
        /*01b8*/ 	.byte	0x04, 0x29
        /*01ba*/ 	.short	(.L_62 - .L_61)


	//   ....[0]....
.L_61:
        /*01bc*/ 	.word	0xffffffff


	//   ....[1]....
        /*01c0*/ 	.word	0xffffffff


	//   ....[2]....
        /*01c4*/ 	.word	0xffffffff


	//   ....[3]....
        /*01c8*/ 	.word	0xffffffff


	//   ....[4]....
        /*01cc*/ 	.word	0xffffffff


	//   ....[5]....
        /*01d0*/ 	.word	0xffffffff


	//   ....[6]....
        /*01d4*/ 	.word	0xffffffff


	//   ....[7]....
        /*01d8*/ 	.word	0xffffffff


	//----- nvinfo : EIATTR_COOP_GROUP_INSTR_OFFSETS
	.align		4
.L_62:
        /*01dc*/ 	.byte	0x04, 0x28
        /*01de*/ 	.short	(.L_64 - .L_63)


	//   ....[0]....
.L_63:
        /*01e0*/ 	.word	0x00000f50


	//   ....[1]....
        /*01e4*/ 	.word	0x00000f70


	//   ....[2]....
        /*01e8*/ 	.word	0x00000ff0


	//   ....[3]....
        /*01ec*/ 	.word	0x00001020


	//   ....[4]....
        /*01f0*/ 	.word	0x000012e0


	//   ....[5]....
        /*01f4*/ 	.word	0x00001440


	//   ....[6]....
        /*01f8*/ 	.word	0x00001450


	//   ....[7]....
        /*01fc*/ 	.word	0x000014a0


	//----- nvinfo : EIATTR_EXIT_INSTR_OFFSETS
	.align		4
.L_64:
        /*0200*/ 	.byte	0x04, 0x1c
        /*0202*/ 	.short	(.L_66 - .L_65)


	//   ....[0]....
.L_65:
        /*0204*/ 	.word	0x000025a0


	//   ....[1]....
        /*0208*/ 	.word	0x000025d0


	//----- nvinfo : EIATTR_REQNTID
	.align		4
.L_66:
        /*020c*/ 	.byte	0x04, 0x10
        /*020e*/ 	.short	(.L_68 - .L_67)
.L_67:
        /*0210*/ 	.word	0x00000100
        /*0214*/ 	.word	0x00000001
        /*0218*/ 	.word	0x00000001


	//----- nvinfo : EIATTR_CBANK_PARAM_SIZE
	.align		4
.L_68:
        /*021c*/ 	.byte	0x03, 0x19
        /*021e*/ 	.short	0x0088


	//----- nvinfo : EIATTR_PARAM_CBANK
	.align		4
        /*0220*/ 	.byte	0x04, 0x0a
        /*0222*/ 	.short	(.L_70 - .L_69)
	.align		4
.L_69:
        /*0224*/ 	.word	index@(.nv.constant0.attn_fwd)
        /*0228*/ 	.short	0x0210
        /*022a*/ 	.short	0x0088


	//----- nvinfo : EIATTR_SW_WAR
	.align		4
.L_70:
        /*022c*/ 	.byte	0x04, 0x36
        /*022e*/ 	.short	(.L_72 - .L_71)
.L_71:
        /*0230*/ 	.word	0x00000008
.L_72:


//--------------------- .nv.callgraph             --------------------------
	.section	.nv.callgraph,"",@"SHT_CUDA_CALLGRAPH"
	.align	4
	.sectionentsize	8
	.align		4
        /*0000*/ 	.word	0x00000000
	.align		4
        /*0004*/ 	.word	0xffffffff
	.align		4
        /*0008*/ 	.word	0x00000000
	.align		4
        /*000c*/ 	.word	0xfffffffe
	.align		4
        /*0010*/ 	.word	0x00000000
	.align		4
        /*0014*/ 	.word	0xfffffffd
	.align		4
        /*0018*/ 	.word	0x00000000
	.align		4
        /*001c*/ 	.word	0xfffffffc


//--------------------- .nv.constant4             --------------------------
	.section	.nv.constant4,"a",@progbits
	.align	8
	.align		8
.nv.constant4:
        /*0000*/ 	.dword	_$_str


//--------------------- .text.attn_fwd            --------------------------
	.section	.text.attn_fwd,"ax",@progbits
	.align	128
        .global         attn_fwd
        .type           attn_fwd,@function
        .size           attn_fwd,(.L_x_3 - attn_fwd)
        .other          attn_fwd,@"STO_CUDA_ENTRY STV_DEFAULT"
attn_fwd:
.text.attn_fwd:
[----:B------:R-:W-:Y:S01]  /*0000*/  LDC R1, c[0x0][0x28] ;  /* 0x00000a00ff017b82 */ /* 0x000fe20000000800 */
[----:B------:R-:W0:Y:S07]  /*0010*/  S2R R2, SR_TID.X ;  /* 0x0000000000027919 */ /* 0x000e2e0000002100 */
[----:B------:R-:W1:Y:S01]  /*0020*/  S2UR UR15, SR_CTAID.Y ;  /* 0x00000000000f79c3 */ /* 0x000e620000002600 */
[----:B------:R-:W-:Y:S01]  /*0030*/  ULDC.64 UR4, c[0x0][0x240] ;  /* 0x0000900000047ab9 */ /* 0x000fe20000000a00 */
[----:B------:R-:W-:Y:S01]  /*0040*/  ULDC.64 UR16, c[0x0][0x208] ;  /* 0x0000820000107ab9 */ /* 0x000fe20000000a00 */
[----:B------:R-:W2:Y:S05]  /*0050*/  S2R R3, SR_CTAID.X ;  /* 0x0000000000037919 */ /* 0x000eaa0000002500 */
[----:B------:R-:W3:Y:S08]  /*0060*/  LDC R5, c[0x0][0x248] ;  /* 0x00009200ff057b82 */ /* 0x000ef00000000800 */
[----:B------:R-:W4:Y:S01]  /*0070*/  LDC.64 R10, c[0x0][0x210] ;  /* 0x00008400ff0a7b82 */ /* 0x000f220000000a00 */
[----:B-1----:R-:W-:-:S04]  /*0080*/  UIMAD UR4, UR15, UR4, URZ ;  /* 0x000000040f0472a4 */ /* 0x002fc8000f8e023f */
[----:B------:R-:W-:Y:S01]  /*0090*/  USHF.L.U32 UR6, UR4, 0x1, URZ ;  /* 0x0000000104067899 */ /* 0x000fe2000800063f */
[----:B0-----:R-:W-:Y:S02]  /*00a0*/  LOP3.LUT R0, R2, 0x7f, RZ, 0xc0, !PT ;  /* 0x0000007f02007812 */ /* 0x001fe400078ec0ff */
[----:B------:R-:W-:-:S03]  /*00b0*/  SHF.R.U32.HI R4, RZ, 0x7, R2 ;  /* 0x00000007ff047819 */ /* 0x000fc60000011602 */
[----:B--2---:R-:W-:Y:S01]  /*00c0*/  IMAD R0, R3, 0x80, R0 ;  /* 0x0000008003007824 */ /* 0x004fe200078e0200 */
[----:B------:R-:W-:-:S03]  /*00d0*/  SGXT.U32 R4, R4, 0x1 ;  /* 0x000000010404781a */ /* 0x000fc60000000000 */
[----:B------:R-:W-:Y:S01]  /*00e0*/  IMAD R3, R0, UR5, RZ ;  /* 0x0000000500037c24 */ /* 0x000fe2000f8e02ff */
[----:B------:R-:W-:Y:S01]  /*00f0*/  UIMAD.WIDE UR4, UR4, 0x2, URZ ;  /* 0x00000002040478a5 */ /* 0x000fe2000f8e023f */
[----:B---3--:R-:W-:Y:S02]  /*0100*/  IMAD R8, R4, R5, RZ ;  /* 0x0000000504087224 */ /* 0x008fe400078e02ff */
[C---:B------:R-:W-:Y:S02]  /*0110*/  IMAD.SHL.U32 R7, R3.reuse, 0x2, RZ ;  /* 0x0000000203077824 */ /* 0x040fe400078e00ff */
[----:B------:R-:W-:-:S03]  /*0120*/  IMAD.HI R6, R3, 0x2, RZ ;  /* 0x0000000203067827 */ /* 0x000fc600078e02ff */
[----:B----4-:R-:W-:Y:S01]  /*0130*/  IADD3 R4, P0, P1, R7, UR6, R10 ;  /* 0x0000000607047c10 */ /* 0x010fe2000f91e00a */
[----:B------:R-:W-:-:S03]  /*0140*/  IMAD R16, R5, 0x2, R8 ;  /* 0x0000000205107824 */ /* 0x000fc600078e0208 */
[----:B------:R-:W-:Y:S01]  /*0150*/  IADD3.X R3, R6, UR5, R11, P0, P1 ;  /* 0x0000000506037c10 */ /* 0x000fe200087e240b */
[C---:B------:R-:W-:Y:S01]  /*0160*/  IMAD R18, R5.reuse, 0x2, R16 ;  /* 0x0000000205127824 */ /* 0x040fe200078e0210 */
[-C--:B------:R-:W-:Y:S02]  /*0170*/  LEA R10, P0, R8, R4.reuse, 0x1 ;  /* 0x00000004080a7211 */ /* 0x080fe400078008ff */
[----:B------:R-:W-:Y:S02]  /*0180*/  LEA R12, P1, R16, R4, 0x1 ;  /* 0x00000004100c7211 */ /* 0x000fe400078208ff */
[-C--:B------:R-:W-:Y:S02]  /*0190*/  LEA.HI.X.SX32 R11, R8, R3.reuse, 0x1, P0 ;  /* 0x00000003080b7211 */ /* 0x080fe400000f0eff */
[C---:B------:R-:W-:Y:S02]  /*01a0*/  LEA R8, R5.reuse, R18, 0x1 ;  /* 0x0000001205087211 */ /* 0x040fe400078e08ff */
[----:B------:R-:W-:Y:S01]  /*01b0*/  LEA R14, P0, R18, R4, 0x1 ;  /* 0x00000004120e7211 */ /* 0x000fe200078008ff */
[----:B------:R0:W2:Y:S01]  /*01c0*/  LDG.E.U16 R6, desc[UR16][R10.64] ;  /* 0x000000100a067981 */ /* 0x0000a2000c1e1500 */
[-C--:B------:R-:W-:Y:S01]  /*01d0*/  LEA.HI.X.SX32 R13, R16, R3.reuse, 0x1, P1 ;  /* 0x00000003100d7211 */ /* 0x080fe200008f0eff */
[----:B------:R-:W-:Y:S01]  /*01e0*/  IMAD R20, R5, 0x2, R8 ;  /* 0x0000000205147824 */ /* 0x000fe200078e0208 */
[----:B------:R-:W-:-:S03]  /*01f0*/  LEA.HI.X.SX32 R15, R18, R3, 0x1, P0 ;  /* 0x00000003120f7211 */ /* 0x000fc600000f0eff */
[C---:B------:R-:W-:Y:S01]  /*0200*/  IMAD R22, R5.reuse, 0x2, R20 ;  /* 0x0000000205167824 */ /* 0x040fe200078e0214 */
[-C--:B------:R-:W-:Y:S01]  /*0210*/  LEA R18, P1, R20, R4.reuse, 0x1 ;  /* 0x0000000414127211 */ /* 0x080fe200078208ff */
[----:B------:R1:W3:Y:S01]  /*0220*/  LDG.E.U16 R7, desc[UR16][R12.64] ;  /* 0x000000100c077981 */ /* 0x0002e2000c1e1500 */
[-C--:B------:R-:W-:Y:S02]  /*0230*/  LEA R16, P0, R8, R4.reuse, 0x1 ;  /* 0x0000000408107211 */ /* 0x080fe400078008ff */
[-C--:B------:R-:W-:Y:S01]  /*0240*/  LEA.HI.X.SX32 R19, R20, R3.reuse, 0x1, P1 ;  /* 0x0000000314137211 */ /* 0x080fe200008f0eff */
[C---:B------:R-:W-:Y:S01]  /*0250*/  IMAD R20, R5.reuse, 0x2, R22 ;  /* 0x0000000205147824 */ /* 0x040fe200078e0216 */
[----:B------:R-:W-:Y:S02]  /*0260*/  LEA.HI.X.SX32 R17, R8, R3, 0x1, P0 ;  /* 0x0000000308117211 */ /* 0x000fe400000f0eff */
[----:B0-----:R-:W-:Y:S01]  /*0270*/  LEA R10, P0, R22, R4, 0x1 ;  /* 0x00000004160a7211 */ /* 0x001fe200078008ff */
[----:B------:R0:W4:Y:S01]  /*0280*/  LDG.E.U16 R8, desc[UR16][R14.64] ;  /* 0x000000100e087981 */ /* 0x000122000c1e1500 */
[----:B------:R-:W-:-:S02]  /*0290*/  LEA R24, R5, R20, 0x1 ;  /* 0x0000001405187211 */ /* 0x000fc400078e08ff */
[-C--:B------:R-:W-:Y:S01]  /*02a0*/  LEA.HI.X.SX32 R11, R22, R3.reuse, 0x1, P0 ;  /* 0x00000003160b7211 */ /* 0x080fe200000f0eff */
[----:B------:R5:W4:Y:S01]  /*02b0*/  LDG.E.U16 R9, desc[UR16][R16.64] ;  /* 0x0000001010097981 */ /* 0x000b22000c1e1500 */
[CC--:B-1----:R-:W-:Y:S01]  /*02c0*/  LEA R12, P0, R20.reuse, R4.reuse, 0x1 ;  /* 0x00000004140c7211 */ /* 0x0c2fe200078008ff */
[C---:B------:R-:W-:Y:S02]  /*02d0*/  IMAD R22, R5.reuse, 0x2, R24 ;  /* 0x0000000205167824 */ /* 0x040fe400078e0218 */
[----:B------:R1:W3:Y:S01]  /*02e0*/  LDG.E.U16 R25, desc[UR16][R18.64] ;  /* 0x0000001012197981 */ /* 0x0002e2000c1e1500 */
[-C--:B------:R-:W-:Y:S01]  /*02f0*/  LEA.HI.X.SX32 R13, R20, R3.reuse, 0x1, P0 ;  /* 0x00000003140d7211 */ /* 0x080fe200000f0eff */
[C---:B------:R-:W-:Y:S01]  /*0300*/  IMAD R20, R5.reuse, 0x2, R22 ;  /* 0x0000000205147824 */ /* 0x040fe200078e0216 */
[CC--:B0-----:R-:W-:Y:S01]  /*0310*/  LEA R14, P0, R24.reuse, R4.reuse, 0x1 ;  /* 0x00000004180e7211 */ /* 0x0c1fe200078008ff */
[----:B------:R0:W4:Y:S02]  /*0320*/  LDG.E.U16 R27, desc[UR16][R10.64] ;  /* 0x000000100a1b7981 */ /* 0x000124000c1e1500 */
[----:B------:R-:W-:Y:S01]  /*0330*/  IMAD R26, R5, 0x2, R20 ;  /* 0x00000002051a7824 */ /* 0x000fe200078e0214 */
[----:B------:R-:W-:Y:S01]  /*0340*/  LEA.HI.X.SX32 R15, R24, R3, 0x1, P0 ;  /* 0x00000003180f7211 */ /* 0x000fe200000f0eff */
[----:B------:R-:W4:Y:S01]  /*0350*/  LDG.E.U16 R29, desc[UR16][R12.64] ;  /* 0x000000100c1d7981 */ /* 0x000f22000c1e1500 */
[----:B-----5:R-:W-:-:S02]  /*0360*/  LEA R16, P1, R22, R4, 0x1 ;  /* 0x0000000416107211 */ /* 0x020fc400078208ff */
[C---:B------:R-:W-:Y:S01]  /*0370*/  LEA R24, R5.reuse, R26, 0x1 ;  /* 0x0000001a05187211 */ /* 0x040fe200078e08ff */
[----:B------:R5:W4:Y:S01]  /*0380*/  LDG.E.U16 R31, desc[UR16][R14.64] ;  /* 0x000000100e1f7981 */ /* 0x000b22000c1e1500 */
[-C--:B------:R-:W-:Y:S02]  /*0390*/  LEA.HI.X.SX32 R17, R22, R3.reuse, 0x1, P1 ;  /* 0x0000000316117211 */ /* 0x080fe400008f0eff */
[CC--:B-1----:R-:W-:Y:S01]  /*03a0*/  LEA R18, P0, R20.reuse, R4.reuse, 0x1 ;  /* 0x0000000414127211 */ /* 0x0c2fe200078008ff */
[C---:B------:R-:W-:Y:S02]  /*03b0*/  IMAD R22, R5.reuse, 0x2, R24 ;  /* 0x0000000205167824 */ /* 0x040fe400078e0218 */
[----:B------:R-:W4:Y:S01]  /*03c0*/  LDG.E.U16 R16, desc[UR16][R16.64] ;  /* 0x0000001010107981 */ /* 0x000f22000c1e1500 */
[----:B------:R-:W-:Y:S01]  /*03d0*/  LEA.HI.X.SX32 R19, R20, R3, 0x1, P0 ;  /* 0x0000000314137211 */ /* 0x000fe200000f0eff */
[----:B------:R-:W-:Y:S01]  /*03e0*/  IMAD R28, R5, 0x2, R22 ;  /* 0x00000002051c7824 */ /* 0x000fe200078e0216 */
[----:B------:R-:W-:-:S03]  /*03f0*/  LEA R20, P0, R22, R4, 0x1 ;  /* 0x0000000416147211 */ /* 0x000fc600078008ff */
[C---:B------:R-:W-:Y:S01]  /*0400*/  IMAD R30, R5.reuse, 0x2, R28 ;  /* 0x00000002051e7824 */ /* 0x040fe200078e021c */
[-C--:B------:R-:W-:Y:S01]  /*0410*/  LEA.HI.X.SX32 R21, R22, R3.reuse, 0x1, P0 ;  /* 0x0000000316157211 */ /* 0x080fe200000f0eff */
[----:B------:R-:W4:Y:S01]  /*0420*/  LDG.E.U16 R18, desc[UR16][R18.64] ;  /* 0x0000001012127981 */ /* 0x000f22000c1e1500 */
[-C--:B------:R-:W-:Y:S02]  /*0430*/  LEA R22, P1, R28, R4.reuse, 0x1 ;  /* 0x000000041c167211 */ /* 0x080fe400078208ff */
[-C--:B0-----:R-:W-:Y:S01]  /*0440*/  LEA R10, P0, R26, R4.reuse, 0x1 ;  /* 0x000000041a0a7211 */ /* 0x081fe200078008ff */
[----:B------:R-:W4:Y:S01]  /*0450*/  LDG.E.U16 R20, desc[UR16][R20.64] ;  /* 0x0000001014147981 */ /* 0x000f22000c1e1500 */
[----:B------:R-:W-:Y:S02]  /*0460*/  LEA.HI.X.SX32 R23, R28, R3, 0x1, P1 ;  /* 0x000000031c177211 */ /* 0x000fe400008f0eff */
[----:B-----5:R-:W-:Y:S02]  /*0470*/  LEA R14, P1, R30, R4, 0x1 ;  /* 0x000000041e0e7211 */ /* 0x020fe400078208ff */
[----:B------:R-:W-:-:S02]  /*0480*/  LEA R5, R5, R30, 0x1 ;  /* 0x0000001e05057211 */ /* 0x000fc400078e08ff */
[-C--:B------:R-:W-:Y:S01]  /*0490*/  LEA.HI.X.SX32 R11, R26, R3.reuse, 0x1, P0 ;  /* 0x000000031a0b7211 */ /* 0x080fe200000f0eff */
[----:B------:R-:W5:Y:S01]  /*04a0*/  LDG.E.U16 R23, desc[UR16][R22.64] ;  /* 0x0000001016177981 */ /* 0x000f62000c1e1500 */
[-C--:B------:R-:W-:Y:S02]  /*04b0*/  LEA R12, P0, R24, R4.reuse, 0x1 ;  /* 0x00000004180c7211 */ /* 0x080fe400078008ff */
[-C--:B------:R-:W-:Y:S01]  /*04c0*/  LEA.HI.X.SX32 R15, R30, R3.reuse, 0x1, P1 ;  /* 0x000000031e0f7211 */ /* 0x080fe200008f0eff */
[----:B------:R-:W5:Y:S01]  /*04d0*/  LDG.E.U16 R10, desc[UR16][R10.64] ;  /* 0x000000100a0a7981 */ /* 0x000f62000c1e1500 */
[C---:B------:R-:W-:Y:S02]  /*04e0*/  LEA R4, P1, R5.reuse, R4, 0x1 ;  /* 0x0000000405047211 */ /* 0x040fe400078208ff */
[-C--:B------:R-:W-:Y:S01]  /*04f0*/  LEA.HI.X.SX32 R13, R24, R3.reuse, 0x1, P0 ;  /* 0x00000003180d7211 */ /* 0x080fe200000f0eff */
[----:B------:R-:W5:Y:S01]  /*0500*/  LDG.E.U16 R14, desc[UR16][R14.64] ;  /* 0x000000100e0e7981 */ /* 0x000f62000c1e1500 */
[----:B------:R-:W-:-:S04]  /*0510*/  LEA.HI.X.SX32 R5, R5, R3, 0x1, P1 ;  /* 0x0000000305057211 */ /* 0x000fc800008f0eff */
[----:B------:R-:W5:Y:S04]  /*0520*/  LDG.E.U16 R13, desc[UR16][R12.64] ;  /* 0x000000100c0d7981 */ /* 0x000f68000c1e1500 */
[----:B------:R0:W5:Y:S01]  /*0530*/  LDG.E.U16 R4, desc[UR16][R4.64] ;  /* 0x0000001004047981 */ /* 0x000162000c1e1500 */
[----:B------:R-:W1:Y:S01]  /*0540*/  S2UR UR14, SR_CgaCtaId ;  /* 0x00000000000e79c3 */ /* 0x000e620000008800 */
[----:B------:R-:W-:-:S07]  /*0550*/  SHF.R.S32.HI R3, RZ, 0x7, R2 ;  /* 0x00000007ff037819 */ /* 0x000fce0000011402 */
[----:B0-----:R-:W0:Y:S01]  /*0560*/  LDC R5, c[0x0][0x280] ;  /* 0x0000a000ff057b82 */ /* 0x001e220000000800 */
[----:B------:R-:W-:Y:S01]  /*0570*/  SGXT R3, R3, 0x1 ;  /* 0x000000010303781a */ /* 0x000fe20000000200 */
[----:B------:R-:W-:-:S03]  /*0580*/  IMAD.SHL.U32 R22, R2, 0x2, RZ ;  /* 0x0000000202167824 */ /* 0x000fc600078e00ff */
[----:B------:R-:W-:Y:S02]  /*0590*/  LOP3.LUT R3, R3, 0x90, RZ, 0xc0, !PT ;  /* 0x0000009003037812 */ /* 0x000fe400078ec0ff */
[----:B------:R-:W-:Y:S02]  /*05a0*/  LOP3.LUT R11, R2, 0x40, RZ, 0xc0, !PT ;  /* 0x00000040020b7812 */ /* 0x000fe400078ec0ff */
[----:B------:R-:W-:Y:S01]  /*05b0*/  LOP3.LUT R24, R3, 0x7e, R22, 0x78, !PT ;  /* 0x0000007e03187812 */ /* 0x000fe200078e7816 */
[----:B------:R-:W-:-:S04]  /*05c0*/  UMOV UR4, 0x400 ;  /* 0x0000040000047882 */ /* 0x000fc80000000000 */
[----:B------:R-:W-:Y:S01]  /*05d0*/  IMAD R3, R11, 0x40, R24 ;  /* 0x000000400b037824 */ /* 0x000fe200078e0218 */
[----:B-1----:R-:W-:-:S04]  /*05e0*/  ULEA UR14, UR14, UR4, 0x18 ;  /* 0x000000040e0e7291 */ /* 0x002fc8000f8ec03f */
[----:B------:R-:W-:Y:S02]  /*05f0*/  LOP3.LUT R24, R3, 0x20, RZ, 0x3c, !PT ;  /* 0x0000002003187812 */ /* 0x000fe400078e3cff */
[----:B0-----:R-:W-:Y:S02]  /*0600*/  ISETP.GE.AND P0, PT, R5, 0x1, PT ;  /* 0x000000010500780c */ /* 0x001fe40003f06270 */
[C---:B------:R-:W-:Y:S02]  /*0610*/  LOP3.LUT R15, R3.reuse, 0x40, RZ, 0x3c, !PT ;  /* 0x00000040030f7812 */ /* 0x040fe400078e3cff */
[----:B------:R-:W-:Y:S01]  /*0620*/  LOP3.LUT R30, R3, 0x60, RZ, 0x3c, !PT ;  /* 0x00000060031e7812 */ /* 0x000fe200078e3cff */
[----:B------:R-:W-:Y:S01]  /*0630*/  IMAD.MOV.U32 R12, RZ, RZ, -0x800000 ;  /* 0xff800000ff0c7424 */ /* 0x000fe200078e00ff */
[----:B------:R-:W-:Y:S01]  /*0640*/  CS2R R32, SRZ ;  /* 0x0000000000207805 */ /* 0x000fe2000001ff00 */
[----:B------:R-:W-:Y:S01]  /*0650*/  IMAD.MOV.U32 R19, RZ, RZ, 0x3f800000 ;  /* 0x3f800000ff137424 */ /* 0x000fe200078e00ff */
[----:B------:R-:W-:-:S02]  /*0660*/  CS2R R34, SRZ ;  /* 0x0000000000227805 */ /* 0x000fc4000001ff00 */
[----:B------:R-:W-:Y:S02]  /*0670*/  CS2R R36, SRZ ;  /* 0x0000000000247805 */ /* 0x000fe4000001ff00 */
[----:B------:R-:W-:Y:S01]  /*0680*/  CS2R R38, SRZ ;  /* 0x0000000000267805 */ /* 0x000fe2000001ff00 */
[----:B--2---:R-:W-:Y:S04]  /*0690*/  STS.U16 [R3+UR14], R6 ;  /* 0x0000000603007988 */ /* 0x004fe8000800040e */
[----:B---3--:R-:W-:Y:S04]  /*06a0*/  STS.U16 [R3+UR14+0x400], R25 ;  /* 0x0004001903007988 */ /* 0x008fe8000800040e */
[----:B----4-:R0:W-:Y:S04]  /*06b0*/  STS.U16 [R3+UR14+0x800], R16 ;  /* 0x0008001003007988 */ /* 0x0101e8000800040e */
[----:B------:R1:W-:Y:S04]  /*06c0*/  STS.U16 [R3+UR14+0xc00], R20 ;  /* 0x000c001403007988 */ /* 0x0003e8000800040e */
[----:B------:R-:W-:Y:S04]  /*06d0*/  STS.U16 [R24+UR14+0x100], R7 ;  /* 0x0001000718007988 */ /* 0x000fe8000800040e */
[----:B------:R-:W-:Y:S04]  /*06e0*/  STS.U16 [R24+UR14+0x500], R27 ;  /* 0x0005001b18007988 */ /* 0x000fe8000800040e */
[----:B------:R-:W-:Y:S04]  /*06f0*/  STS.U16 [R24+UR14+0x900], R18 ;  /* 0x0009001218007988 */ /* 0x000fe8000800040e */
[----:B-----5:R2:W-:Y:S04]  /*0700*/  STS.U16 [R24+UR14+0xd00], R23 ;  /* 0x000d001718007988 */ /* 0x0205e8000800040e */
[----:B------:R-:W-:Y:S04]  /*0710*/  STS.U16 [R15+UR14+0x200], R8 ;  /* 0x000200080f007988 */ /* 0x000fe8000800040e */
[----:B------:R3:W-:Y:S04]  /*0720*/  STS.U16 [R15+UR14+0x600], R29 ;  /* 0x0006001d0f007988 */ /* 0x0007e8000800040e */
[----:B------:R-:W-:Y:S04]  /*0730*/  STS.U16 [R15+UR14+0xa00], R10 ;  /* 0x000a000a0f007988 */ /* 0x000fe8000800040e */
[----:B------:R-:W-:Y:S01]  /*0740*/  STS.U16 [R15+UR14+0xe00], R14 ;  /* 0x000e000e0f007988 */ /* 0x000fe2000800040e */
[----:B0-----:R-:W-:-:S03]  /*0750*/  MOV R16, 0x3f800000 ;  /* 0x3f80000000107802 */ /* 0x001fc60000000f00 */
[----:B------:R-:W-:Y:S01]  /*0760*/  STS.U16 [R30+UR14+0x300], R9 ;  /* 0x000300091e007988 */ /* 0x000fe2000800040e */
[----:B-1----:R-:W-:-:S03]  /*0770*/  IMAD.MOV.U32 R3, RZ, RZ, -0x800000 ;  /* 0xff800000ff037424 */ /* 0x002fc600078e00ff */
[----:B------:R-:W-:Y:S01]  /*0780*/  STS.U16 [R30+UR14+0x700], R31 ;  /* 0x0007001f1e007988 */ /* 0x000fe2000800040e */
[----:B--2---:R-:W-:-:S03]  /*0790*/  CS2R R24, SRZ ;  /* 0x0000000000187805 */ /* 0x004fc6000001ff00 */
[----:B------:R-:W-:Y:S01]  /*07a0*/  STS.U16 [R30+UR14+0xb00], R13 ;  /* 0x000b000d1e007988 */ /* 0x000fe2000800040e */
[----:B------:R-:W-:-:S03]  /*07b0*/  CS2R R26, SRZ ;  /* 0x00000000001a7805 */ /* 0x000fc6000001ff00 */
[----:B------:R0:W-:Y:S01]  /*07c0*/  STS.U16 [R30+UR14+0xf00], R4 ;  /* 0x000f00041e007988 */ /* 0x0001e2000800040e */
[----:B---3--:R-:W-:Y:S02]  /*07d0*/  CS2R R28, SRZ ;  /* 0x00000000001c7805 */ /* 0x008fe4000001ff00 */
[----:B0-----:R-:W-:Y:S02]  /*07e0*/  CS2R R30, SRZ ;  /* 0x00000000001e7805 */ /* 0x001fe4000001ff00 */
[----:B------:R-:W-:Y:S01]  /*07f0*/  LOP3.LUT R4, R2, 0xff, RZ, 0xc0, !PT ;  /* 0x000000ff02047812 */ /* 0x000fe200078ec0ff */
[----:B------:R-:W-:Y:S06]  /*0800*/  @!P0 BRA `(.L_x_0) ;  /* 0x0000000c00488947 */ /* 0x000fec0003800000 */
[----:B------:R-:W0:Y:S01]  /*0810*/  LDC.64 R16, c[0x0][0x250] ;  /* 0x00009400ff107b82 */ /* 0x000e220000000a00 */
[----:B------:R-:W-:Y:S01]  /*0820*/  IMAD.SHL.U32 R18, R4, 0x2, RZ ;  /* 0x0000000204127824 */ /* 0x000fe200078e00ff */
[--C-:B------:R-:W-:Y:S01]  /*0830*/  SHF.R.U32.HI R3, RZ, 0x2, R2.reuse ;  /* 0x00000002ff037819 */ /* 0x100fe20000011602 */
[----:B------:R-:W-:Y:S01]  /*0840*/  ULDC UR4, c[0x0][0x258] ;  /* 0x0000960000047ab9 */ /* 0x000fe20000000800 */
[----:B------:R-:W-:Y:S01]  /*0850*/  SHF.R.U32.HI R6, RZ, 0x5, R2 ;  /* 0x00000005ff067819 */ /* 0x000fe20000011602 */
[----:B------:R-:W-:Y:S01]  /*0860*/  ULDC.64 UR6, c[0x0][0x220] ;  /* 0x0000880000067ab9 */ /* 0x000fe20000000a00 */
[----:B------:R-:W-:Y:S01]  /*0870*/  LOP3.LUT R18, R18, 0x30, R3, 0x78, !PT ;  /* 0x0000003012127812 */ /* 0x000fe200078e7803 */
[----:B------:R-:W-:Y:S01]  /*0880*/  IMAD.MOV.U32 R48, RZ, RZ, -0x800000 ;  /* 0xff800000ff307424 */ /* 0x000fe200078e00ff */
[----:B------:R-:W1:Y:S01]  /*0890*/  LDC.64 R12, c[0x0][0x260] ;  /* 0x00009800ff0c7b82 */ /* 0x000e620000000a00 */
[----:B------:R-:W-:Y:S01]  /*08a0*/  LOP3.LUT R3, R2, 0x1f, RZ, 0xc0, !PT ;  /* 0x0000001f02037812 */ /* 0x000fe200078ec0ff */
[----:B------:R-:W-:Y:S01]  /*08b0*/  IMAD.MOV.U32 R23, RZ, RZ, RZ ;  /* 0x000000ffff177224 */ /* 0x000fe200078e00ff */
[----:B------:R-:W-:-:S02]  /*08c0*/  R2UR UR18, R6 ;  /* 0x00000000061272ca */ /* 0x000fc400000e0000 */
[----:B------:R-:W-:Y:S02]  /*08d0*/  CS2R R26, SRZ ;  /* 0x00000000001a7805 */ /* 0x000fe4000001ff00 */
[----:B------:R-:W-:Y:S01]  /*08e0*/  LOP3.LUT R8, R2, 0xf, RZ, 0xc0, !PT ;  /* 0x0000000f02087812 */ /* 0x000fe200078ec0ff */
[----:B------:R-:W-:Y:S01]  /*08f0*/  IMAD R6, R3, UR4, RZ ;  /* 0x0000000403067c24 */ /* 0x000fe2000f8e02ff */
[----:B------:R-:W-:Y:S01]  /*0900*/  ISETP.NE.U32.AND P0, PT, R11, RZ, PT ;  /* 0x000000ff0b00720c */ /* 0x000fe20003f05070 */
[----:B------:R-:W2:Y:S01]  /*0910*/  LDC R14, c[0x0][0x268] ;  /* 0x00009a00ff0e7b82 */ /* 0x000ea20000000800 */
[--C-:B------:R-:W-:Y:S01]  /*0920*/  SHF.R.U32.HI R19, RZ, 0x5, R2.reuse ;  /* 0x00000005ff137819 */ /* 0x100fe20000011602 */
[----:B------:R-:W-:Y:S01]  /*0930*/  ULDC.64 UR4, c[0x0][0x218] ;  /* 0x0000860000047ab9 */ /* 0x000fe20000000a00 */
[----:B------:R-:W-:Y:S02]  /*0940*/  SHF.R.U32.HI R11, RZ, 0x4, R2 ;  /* 0x00000004ff0b7819 */ /* 0x000fe40000011602 */
[----:B------:R-:W-:-:S02]  /*0950*/  CS2R R28, SRZ ;  /* 0x00000000001c7805 */ /* 0x000fc4000001ff00 */
[----:B------:R-:W-:Y:S02]  /*0960*/  MOV R21, RZ ;  /* 0x000000ff00157202 */ /* 0x000fe40000000f00 */
[----:B------:R-:W-:Y:S02]  /*0970*/  CS2R R30, SRZ ;  /* 0x00000000001e7805 */ /* 0x000fe4000001ff00 */
[----:B------:R-:W-:Y:S01]  /*0980*/  CS2R R32, SRZ ;  /* 0x0000000000207805 */ /* 0x000fe2000001ff00 */
[----:B0-----:R-:W-:Y:S01]  /*0990*/  IMAD R16, R16, UR15, RZ ;  /* 0x0000000f10107c24 */ /* 0x001fe2000f8e02ff */
[----:B------:R-:W-:Y:S02]  /*09a0*/  CS2R R34, SRZ ;  /* 0x0000000000227805 */ /* 0x000fe4000001ff00 */
[----:B------:R-:W-:Y:S02]  /*09b0*/  CS2R R36, SRZ ;  /* 0x0000000000247805 */ /* 0x000fe4000001ff00 */
[----:B------:R-:W-:Y:S01]  /*09c0*/  CS2R R38, SRZ ;  /* 0x0000000000267805 */ /* 0x000fe2000001ff00 */
[C---:B------:R-:W-:Y:S01]  /*09d0*/  IMAD.SHL.U32 R3, R16.reuse, 0x2, RZ ;  /* 0x0000000210037824 */ /* 0x040fe200078e00ff */
[----:B------:R-:W-:Y:S01]  /*09e0*/  UMOV UR10, 0xfffffffe ;  /* 0xfffffffe000a7882 */ /* 0x000fe20000000000 */
[----:B------:R-:W-:Y:S01]  /*09f0*/  IMAD.HI R16, R16, 0x2, RZ ;  /* 0x0000000210107827 */ /* 0x000fe200078e02ff */
[----:B------:R-:W-:Y:S01]  /*0a00*/  UMOV UR11, 0x7fffffdf ;  /* 0x7fffffdf000b7882 */ /* 0x000fe20000000000 */
[----:B------:R-:W-:-:S02]  /*0a10*/  ULDC UR19, c[0x0][0x238] ;  /* 0x00008e0000137ab9 */ /* 0x000fc40000000800 */
[----:B-1----:R-:W-:Y:S02]  /*0a20*/  IMAD R12, R12, UR15, RZ ;  /* 0x0000000f0c0c7c24 */ /* 0x002fe4000f8e02ff */
[----:B------:R-:W-:Y:S01]  /*0a30*/  IMAD R9, R8, R13, RZ ;  /* 0x0000000d08097224 */ /* 0x000fe200078e02ff */
[----:B------:R-:W-:Y:S01]  /*0a40*/  SHF.L.U32 R8, R6, 0x1, RZ ;  /* 0x0000000106087819 */ /* 0x000fe200000006ff */
[----:B------:R-:W-:Y:S02]  /*0a50*/  IMAD.SHL.U32 R7, R12, 0x2, RZ ;  /* 0x000000020c077824 */ /* 0x000fe400078e00ff */
[----:B------:R-:W-:Y:S01]  /*0a60*/  IMAD.SHL.U32 R10, R9, 0x2, RZ ;  /* 0x00000002090a7824 */ /* 0x000fe200078e00ff */
[----:B------:R-:W-:Y:S01]  /*0a70*/  IADD3 R15, P1, P2, R8, UR4, R3 ;  /* 0x00000004080f7c10 */ /* 0x000fe2000fa3e003 */
[----:B------:R-:W-:Y:S01]  /*0a80*/  IMAD.HI R12, R12, 0x2, RZ ;  /* 0x000000020c0c7827 */ /* 0x000fe200078e02ff */
[----:B------:R-:W-:Y:S01]  /*0a90*/  SGXT.U32 R8, R19, 0x3 ;  /* 0x000000031308781a */ /* 0x000fe20000000000 */
[----:B------:R-:W-:Y:S01]  /*0aa0*/  UIADD3 UR4, UR14, 0x2000, URZ ;  /* 0x000020000e047890 */ /* 0x000fe2000fffe03f */
[----:B------:R-:W-:Y:S01]  /*0ab0*/  SGXT.U32 R3, R11, 0x4 ;  /* 0x000000040b03781a */ /* 0x000fe20000000000 */
[----:B------:R-:W-:Y:S01]  /*0ac0*/  IMAD.HI R9, R9, 0x2, RZ ;  /* 0x0000000209097827 */ /* 0x000fe200078e02ff */
[----:B------:R-:W-:Y:S01]  /*0ad0*/  IADD3 R24, P3, P4, R10, UR6, R7 ;  /* 0x000000060a187c10 */ /* 0x000fe2000fc7e007 */
[----:B------:R-:W-:Y:S01]  /*0ae0*/  USHF.R.U32.HI UR4, URZ, 0x4, UR4 ;  /* 0x000000043f047899 */ /* 0x000fe20008011604 */
[----:B------:R-:W-:Y:S01]  /*0af0*/  SEL R11, RZ, 0x90, !P0 ;  /* 0x00000090ff0b7807 */ /* 0x000fe20004000000 */
[----:B------:R-:W-:Y:S01]  /*0b00*/  IMAD.HI R7, R6, 0x2, RZ ;  /* 0x0000000206077827 */ /* 0x000fe200078e02ff */
[----:B------:R-:W-:Y:S01]  /*0b10*/  IADD3.X R12, R9, UR7, R12, P3, P4 ;  /* 0x00000007090c7c10 */ /* 0x000fe20009fe840c */
[----:B------:R-:W-:Y:S01]  /*0b20*/  USGXT.U32 UR6, UR4, 0xe ;  /* 0x0000000e0406789a */ /* 0x000fe20008000000 */
[----:B------:R-:W-:Y:S01]  /*0b30*/  LOP3.LUT R22, R11, 0x17e, R22, 0x78, !PT ;  /* 0x0000017e0b167812 */ /* 0x000fe200078e7816 */
[----:B------:R-:W-:Y:S01]  /*0b40*/  IMAD R20, R8, R17, RZ ;  /* 0x0000001108147224 */ /* 0x000fe200078e02ff */
[----:B------:R-:W-:Y:S01]  /*0b50*/  IADD3.X R16, R7, UR5, R16, P1, P2 ;  /* 0x0000000507107c10 */ /* 0x000fe20008fe4410 */
[----:B--2---:R-:W-:Y:S01]  /*0b60*/  IMAD R19, R3, R14, RZ ;  /* 0x0000000e03137224 */ /* 0x004fe200078e02ff */
[----:B------:R-:W-:Y:S01]  /*0b70*/  UMOV UR7, URZ ;  /* 0x0000003f00077c82 */ /* 0x000fe20008000000 */
[----:B------:R-:W-:Y:S01]  /*0b80*/  UMOV UR4, URZ ;  /* 0x0000003f00047c82 */ /* 0x000fe20008000000 */
[----:B------:R-:W-:Y:S01]  /*0b90*/  LEA R3, R17, R20, 0x3 ;  /* 0x0000001411037211 */ /* 0x000fe200078e18ff */
[----:B------:R-:W-:Y:S01]  /*0ba0*/  IMAD R7, R14, 0x10, R19 ;  /* 0x000000100e077824 */ /* 0x000fe200078e0213 */
[-C--:B------:R-:W-:Y:S01]  /*0bb0*/  LEA R14, P0, R20, R15.reuse, 0x1 ;  /* 0x0000000f140e7211 */ /* 0x080fe200078008ff */
[----:B------:R-:W-:Y:S01]  /*0bc0*/  UIADD3.64 UR10, UR6, -UR10, URZ ;  /* 0x8000000a060a7297 */ /* 0x000fe2000fffe03f */
[----:B------:R-:W-:-:S02]  /*0bd0*/  LEA R10, P1, R3, R15, 0x1 ;  /* 0x0000000f030a7211 */ /* 0x000fc400078208ff */
[-C--:B------:R-:W-:Y:S02]  /*0be0*/  LEA R8, P2, R19, R24.reuse, 0x1 ;  /* 0x0000001813087211 */ /* 0x080fe400078408ff */
[----:B------:R-:W-:Y:S02]  /*0bf0*/  LEA R6, P3, R7, R24, 0x1 ;  /* 0x0000001807067211 */ /* 0x000fe400078608ff */
[----:B------:R-:W-:Y:S02]  /*0c00*/  CS2R R24, SRZ ;  /* 0x0000000000187805 */ /* 0x000fe4000001ff00 */
[-C--:B------:R-:W-:Y:S01]  /*0c10*/  LEA.HI.X.SX32 R15, R20, R16.reuse, 0x1, P0 ;  /* 0x00000010140f7211 */ /* 0x080fe200000f0eff */
[----:B------:R-:W-:Y:S01]  /*0c20*/  IMAD.MOV.U32 R20, RZ, RZ, -0x800000 ;  /* 0xff800000ff147424 */ /* 0x000fe200078e00ff */
[----:B------:R-:W-:Y:S01]  /*0c30*/  LEA.HI.X.SX32 R11, R3, R16, 0x1, P1 ;  /* 0x00000010030b7211 */ /* 0x000fe200008f0eff */
[----:B------:R-:W-:Y:S01]  /*0c40*/  IMAD.MOV.U32 R16, RZ, RZ, 0x3f800000 ;  /* 0x3f800000ff107424 */ /* 0x000fe200078e00ff */
[-C--:B------:R-:W-:Y:S01]  /*0c50*/  LEA.HI.X.SX32 R9, R19, R12.reuse, 0x1, P2 ;  /* 0x0000000c13097211 */ /* 0x080fe200010f0eff */
[----:B------:R-:W-:Y:S01]  /*0c60*/  IMAD.MOV.U32 R19, RZ, RZ, 0x3f800000 ;  /* 0x3f800000ff137424 */ /* 0x000fe200078e00ff */
[----:B------:R-:W-:-:S07]  /*0c70*/  LEA.HI.X.SX32 R7, R7, R12, 0x1, P3 ;  /* 0x0000000c07077211 */ /* 0x000fce00018f0eff */
.L_x_1:
[----:B------:R-:W-:-:S04]  /*0c80*/  IMAD.WIDE R40, R21, 0x2, R14 ;  /* 0x0000000215287825 */ /* 0x000fc800078e020e */
[----:B------:R-:W-:Y:S02]  /*0c90*/  IMAD.WIDE R42, R21, 0x2, R10 ;  /* 0x00000002152a7825 */ /* 0x000fe400078e020a */
[----:B------:R-:W2:Y:S04]  /*0ca0*/  LDG.E.U16 R41, desc[UR16][R40.64] ;  /* 0x0000001028297981 */ /* 0x000ea8000c1e1500 */
[----:B------:R-:W3:Y:S01]  /*0cb0*/  LDG.E.U16 R43, desc[UR16][R42.64] ;  /* 0x000000102a2b7981 */ /* 0x000ee2000c1e1500 */
[C---:B------:R-:W-:Y:S01]  /*0cc0*/  IMAD.WIDE R50, R23.reuse, 0x2, R8 ;  /* 0x0000000217327825 */ /* 0x040fe200078e0208 */
[----:B------:R-:W-:Y:S01]  /*0cd0*/  USHF.L.U32 UR5, UR18, 0x6, URZ ;  /* 0x0000000612057899 */ /* 0x000fe2000800063f */
[----:B------:R-:W-:Y:S02]  /*0ce0*/  BAR.SYNC.DEFER_BLOCKING 0x0 ;  /* 0x0000000000007b1d */ /* 0x000fe40000010000 */
[----:B------:R-:W-:Y:S01]  /*0cf0*/  IMAD.WIDE R52, R23, 0x2, R6 ;  /* 0x0000000217347825 */ /* 0x000fe200078e0206 */
[----:B------:R-:W-:-:S04]  /*0d00*/  ULOP3.LUT UR5, UR5, 0x100, URZ, 0xc0, !UPT ;  /* 0x0000010005057892 */ /* 0x000fc8000f8ec03f */
[----:B------:R-:W-:-:S04]  /*0d10*/  ULEA.HI UR5, UR14, UR5, URZ, 0x1c ;  /* 0x000000050e057291 */ /* 0x000fc8000f8fe03f */
[----:B------:R-:W-:Y:S01]  /*0d20*/  ULOP3.LUT UR8, UR5, 0x3fff, URZ, 0xc0, !UPT ;  /* 0x00003fff05087892 */ /* 0x000fe2000f8ec03f */
[----:B------:R-:W-:Y:S01]  /*0d30*/  UMOV UR22, UR6 ;  /* 0x0000000600167c82 */ /* 0x000fe20008000000 */
[----:B------:R-:W-:Y:S01]  /*0d40*/  UMOV UR23, 0x80000020 ;  /* 0x8000002000177882 */ /* 0x000fe20000000000 */
[----:B------:R-:W-:-:S04]  /*0d50*/  UMOV UR21, 0x40000040 ;  /* 0x4000004000157882 */ /* 0x000fc80000000000 */
[----:B------:R-:W-:Y:S01]  /*0d60*/  UMOV UR20, UR8 ;  /* 0x0000000800147c82 */ /* 0x000fe20008000000 */
[----:B------:R-:W-:Y:S01]  /*0d70*/  UMOV UR12, 0x80 ;  /* 0x00000080000c7882 */ /* 0x000fe20000000000 */
[----:B------:R-:W-:Y:S01]  /*0d80*/  UMOV UR13, 0x40000040 ;  /* 0x40000040000d7882 */ /* 0x000fe20000000000 */
[----:B------:R-:W-:Y:S02]  /*0d90*/  UMOV UR9, URZ ;  /* 0x0000003f00097c82 */ /* 0x000fe40008000000 */
[----:B------:R-:W-:Y:S01]  /*0da0*/  UIADD3.64 UR8, UR8, UR12, URZ ;  /* 0x0000000c08087297 */ /* 0x000fe2000fffe03f */
[----:B--2---:R-:W-:Y:S04]  /*0db0*/  STS.U16 [R18+UR14+0x2000], R41 ;  /* 0x0020002912007988 */ /* 0x004fe8000800040e */
[----:B---3--:R0:W-:Y:S01]  /*0dc0*/  STS.U16 [R18+UR14+0x2200], R43 ;  /* 0x0022002b12007988 */ /* 0x0081e2000800040e */
[----:B------:R1:W-:Y:S06]  /*0dd0*/  MEMBAR.ALL.CTA ;  /* 0x0000000000007992 */ /* 0x0003ec0000008000 */
[----:B-1----:R-:W1:Y:S02]  /*0de0*/  FENCE.VIEW.ASYNC.S ;  /* 0x00000000000073c6 */ /* 0x002e640000000000 */
[----:B-1----:R-:W-:Y:S06]  /*0df0*/  BAR.SYNC.DEFER_BLOCKING 0x0 ;  /* 0x0000000000007b1d */ /* 0x002fec0000010000 */
[----:B------:R1:W2:Y:S04]  /*0e00*/  LDG.E.U16 R3, desc[UR16][R50.64] ;  /* 0x0000001032037981 */ /* 0x0002a8000c1e1500 */
[----:B------:R3:W4:Y:S01]  /*0e10*/  LDG.E.U16 R49, desc[UR16][R52.64] ;  /* 0x0000001034317981 */ /* 0x000722000c1e1500 */
[----:B0-----:R-:W-:Y:S01]  /*0e20*/  WARPGROUP.ARRIVE ;  /* 0x00000000000079c5 */ /* 0x001fe20000000000 */
[----:B------:R-:W-:Y:S01]  /*0e30*/  UIADD3 UR4, UR4, 0x10, URZ ;  /* 0x0000001004047890 */ /* 0x000fe2000fffe03f */
[----:B------:R-:W-:Y:S01]  /*0e40*/  LEA R21, R17, R21, 0x4 ;  /* 0x0000001511157211 */ /* 0x000fe200078e20ff */
[----:B------:R-:W-:-:S03]  /*0e50*/  IMAD R23, R13, 0x10, R23 ;  /* 0x000000100d177824 */ /* 0x000fc600078e0217 */
[----:B------:R-:W-:Y:S01]  /*0e60*/  HGMMA.64x16x16.F32.BF16 R40, gdesc[UR20].tnspA, RZ, !UPT ;  /* 0x20200000142879f0 */ /* 0x000fe2000c7018ff */
[----:B------:R-:W-:Y:S01]  /*0e70*/  UMOV UR22, UR6 ;  /* 0x0000000600167c82 */ /* 0x000fe20008000000 */
[----:B------:R-:W-:Y:S01]  /*0e80*/  UMOV UR23, 0xc0000010 ;  /* 0xc000001000177882 */ /* 0x000fe20000000000 */
[----:B------:R-:W-:Y:S01]  /*0e90*/  ISETP.LE.AND P0, PT, R5, UR4, PT ;  /* 0x0000000405007c0c */ /* 0x000fe2000bf03270 */
[----:B------:R-:W-:Y:S03]  /*0ea0*/  HGMMA.64x16x16.F32.BF16 R40, gdesc[UR8].tnspA, R40, gsb0 ;  /* 0x20200000082879f0 */ /* 0x000fe60008001828 */
[----:B------:R-:W-:Y:S02]  /*0eb0*/  WARPGROUP.DEPBAR.LE gsb0, 0x0 ;  /* 0x00008000000079c5 */ /* 0x000fe40000010000 */
[----:B------:R-:W-:Y:S01]  /*0ec0*/  FMUL R12, R40, UR19 ;  /* 0x00000013280c7c20 */ /* 0x000fe20008400000 */
[----:B-1----:R-:W-:Y:S01]  /*0ed0*/  FMUL R51, R41, UR19 ;  /* 0x0000001329337c20 */ /* 0x002fe20008400000 */
[----:B------:R-:W-:Y:S04]  /*0ee0*/  BAR.SYNC.DEFER_BLOCKING 0x0 ;  /* 0x0000000000007b1d */ /* 0x000fe80000010000 */
[----:B------:R-:W-:Y:S01]  /*0ef0*/  FMNMX R51, R12, R51, !PT ;  /* 0x000000330c337209 */ /* 0x000fe20007800000 */
[----:B------:R-:W-:-:S05]  /*0f00*/  FMUL R12, R44, UR19 ;  /* 0x000000132c0c7c20 */ /* 0x000fca0008400000 */
[----:B------:R-:W-:Y:S01]  /*0f10*/  FMNMX R51, R12, R51, !PT ;  /* 0x000000330c337209 */ /* 0x000fe20007800000 */
[----:B------:R-:W-:-:S05]  /*0f20*/  FMUL R12, R45, UR19 ;  /* 0x000000132d0c7c20 */ /* 0x000fca0008400000 */
[----:B------:R-:W-:Y:S01]  /*0f30*/  FMNMX R50, R12, R51, !PT ;  /* 0x000000330c327209 */ /* 0x000fe20007800000 */
[----:B------:R-:W-:-:S04]  /*0f40*/  FMUL R12, R42, UR19 ;  /* 0x000000132a0c7c20 */ /* 0x000fc80008400000 */
[----:B------:R-:W3:Y:S02]  /*0f50*/  SHFL.BFLY PT, R51, R50, 0x2, 0x1f ;  /* 0x0c401f0032337f89 */ /* 0x000ee400000e0000 */
[----:B---3--:R-:W-:-:S05]  /*0f60*/  FMNMX R52, R50, R51, !PT ;  /* 0x0000003332347209 */ /* 0x008fca0007800000 */
[----:B------:R-:W0:Y:S02]  /*0f70*/  SHFL.BFLY PT, R51, R52, 0x1, 0x1f ;  /* 0x0c201f0034337f89 */ /* 0x000e2400000e0000 */
[----:B0-----:R-:W-:Y:S01]  /*0f80*/  FMNMX R53, R52, R51, !PT ;  /* 0x0000003334357209 */ /* 0x001fe20007800000 */
[----:B------:R-:W-:-:S05]  /*0f90*/  FMUL R51, R43, UR19 ;  /* 0x000000132b337c20 */ /* 0x000fca0008400000 */
[----:B------:R-:W-:Y:S01]  /*0fa0*/  FMNMX R51, R12, R51, !PT ;  /* 0x000000330c337209 */ /* 0x000fe20007800000 */
[----:B------:R-:W-:-:S05]  /*0fb0*/  FMUL R12, R46, UR19 ;  /* 0x000000132e0c7c20 */ /* 0x000fca0008400000 */
[----:B------:R-:W-:Y:S01]  /*0fc0*/  FMNMX R51, R12, R51, !PT ;  /* 0x000000330c337209 */ /* 0x000fe20007800000 */
[----:B------:R-:W-:-:S05]  /*0fd0*/  FMUL R12, R47, UR19 ;  /* 0x000000132f0c7c20 */ /* 0x000fca0008400000 */
[----:B------:R-:W-:-:S05]  /*0fe0*/  FMNMX R51, R12, R51, !PT ;  /* 0x000000330c337209 */ /* 0x000fca0007800000 */
[----:B------:R-:W0:Y:S02]  /*0ff0*/  SHFL.BFLY PT, R12, R51, 0x2, 0x1f ;  /* 0x0c401f00330c7f89 */ /* 0x000e2400000e0000 */
[----:B0-----:R-:W-:Y:S02]  /*1000*/  FMNMX R50, R51, R12, !PT ;  /* 0x0000000c33327209 */ /* 0x001fe40007800000 */
[----:B------:R-:W-:-:S03]  /*1010*/  FMNMX R12, R53, R48, !PT ;  /* 0x00000030350c7209 */ /* 0x000fc60007800000 */
[----:B------:R-:W0:Y:S02]  /*1020*/  SHFL.BFLY PT, R55, R50, 0x1, 0x1f ;  /* 0x0c201f0032377f89 */ /* 0x000e2400000e0000 */
[--C-:B------:R-:W-:Y:S01]  /*1030*/  FFMA R40, R40, UR19, -R12.reuse ;  /* 0x0000001328287c23 */ /* 0x100fe2000800080c */
[--C-:B------:R-:W-:Y:S01]  /*1040*/  FFMA R41, R41, UR19, -R12.reuse ;  /* 0x0000001329297c23 */ /* 0x100fe2000800080c */
[--C-:B------:R-:W-:Y:S01]  /*1050*/  FFMA R44, R44, UR19, -R12.reuse ;  /* 0x000000132c2c7c23 */ /* 0x100fe2000800080c */
[----:B------:R-:W-:Y:S01]  /*1060*/  FFMA R45, R45, UR19, -R12 ;  /* 0x000000132d2d7c23 */ /* 0x000fe2000800080c */
[----:B------:R-:W-:Y:S01]  /*1070*/  FMUL R40, R40, 1.4426950216293334961 ;  /* 0x3fb8aa3b28287820 */ /* 0x000fe20000400000 */
[----:B------:R-:W-:Y:S01]  /*1080*/  FMUL R41, R41, 1.4426950216293334961 ;  /* 0x3fb8aa3b29297820 */ /* 0x000fe20000400000 */
[----:B------:R-:W-:Y:S01]  /*1090*/  FMUL R44, R44, 1.4426950216293334961 ;  /* 0x3fb8aa3b2c2c7820 */ /* 0x000fe20000400000 */
[----:B------:R-:W-:-:S03]  /*10a0*/  FMUL R45, R45, 1.4426950216293334961 ;  /* 0x3fb8aa3b2d2d7820 */ /* 0x000fc60000400000 */
[----:B------:R-:W-:Y:S08]  /*10b0*/  MUFU.EX2 R40, R40 ;  /* 0x0000002800287308 */ /* 0x000ff00000000800 */
[----:B------:R-:W1:Y:S01]  /*10c0*/  MUFU.EX2 R41, R41 ;  /* 0x0000002900297308 */ /* 0x000e620000000800 */
[----:B0-----:R-:W-:-:S04]  /*10d0*/  FMNMX R55, R50, R55, !PT ;  /* 0x0000003732377209 */ /* 0x001fc80007800000 */
[----:B------:R-:W-:-:S03]  /*10e0*/  FMNMX R51, R55, R20, !PT ;  /* 0x0000001437337209 */ /* 0x000fc60007800000 */
[----:B------:R-:W0:Y:S02]  /*10f0*/  MUFU.EX2 R44, R44 ;  /* 0x0000002c002c7308 */ /* 0x000e240000000800 */
[----:B------:R-:W-:Y:S01]  /*1100*/  FFMA R42, R42, UR19, -R51 ;  /* 0x000000132a2a7c23 */ /* 0x000fe20008000833 */
[----:B------:R-:W-:-:S03]  /*1110*/  FADD R20, -R51, R20 ;  /* 0x0000001433147221 */ /* 0x000fc60000000100 */
[----:B------:R-:W-:Y:S01]  /*1120*/  FMUL R50, R42, 1.4426950216293334961 ;  /* 0x3fb8aa3b2a327820 */ /* 0x000fe20000400000 */
[----:B------:R-:W-:Y:S01]  /*1130*/  FFMA R42, R43, UR19, -R51 ;  /* 0x000000132b2a7c23 */ /* 0x000fe20008000833 */
[----:B------:R-:W3:Y:S01]  /*1140*/  MUFU.EX2 R45, R45 ;  /* 0x0000002d002d7308 */ /* 0x000ee20000000800 */
[----:B------:R-:W-:Y:S01]  /*1150*/  FMUL R20, R20, 1.4426950216293334961 ;  /* 0x3fb8aa3b14147820 */ /* 0x000fe20000400000 */
[----:B-1----:R-:W-:Y:S01]  /*1160*/  FADD R57, R40, R41 ;  /* 0x0000002928397221 */ /* 0x002fe20000000000 */
[----:B------:R-:W-:Y:S01]  /*1170*/  FMUL R52, R42, 1.4426950216293334961 ;  /* 0x3fb8aa3b2a347820 */ /* 0x000fe20000400000 */
[----:B------:R-:W-:Y:S01]  /*1180*/  FFMA R42, R46, UR19, -R51 ;  /* 0x000000132e2a7c23 */ /* 0x000fe20008000833 */
[----:B------:R-:W-:-:S03]  /*1190*/  F2FP.BF16.F32.PACK_AB R40, R41, R40 ;  /* 0x000000282928723e */ /* 0x000fc600000010ff */
[----:B------:R-:W-:Y:S01]  /*11a0*/  FMUL R54, R42, 1.4426950216293334961 ;  /* 0x3fb8aa3b2a367820 */ /* 0x000fe20000400000 */
[----:B------:R-:W-:Y:S01]  /*11b0*/  FFMA R42, R47, UR19, -R51 ;  /* 0x000000132f2a7c23 */ /* 0x000fe20008000833 */
[----:B------:R-:W-:Y:S03]  /*11c0*/  MUFU.EX2 R43, R50 ;  /* 0x00000032002b7308 */ /* 0x000fe60000000800 */
[----:B------:R-:W-:Y:S01]  /*11d0*/  FMUL R55, R42, 1.4426950216293334961 ;  /* 0x3fb8aa3b2a377820 */ /* 0x000fe20000400000 */
[----:B------:R-:W-:Y:S01]  /*11e0*/  FADD R42, -R12, R48 ;  /* 0x000000300c2a7221 */ /* 0x000fe20000000100 */
[----:B--2---:R3:W-:Y:S03]  /*11f0*/  STS.U16 [R22+UR14+0x2000], R3 ;  /* 0x0020000316007988 */ /* 0x0047e6000800040e */
[----:B------:R-:W1:Y:S01]  /*1200*/  MUFU.EX2 R46, R52 ;  /* 0x00000034002e7308 */ /* 0x000e620000000800 */
[----:B------:R-:W-:Y:S01]  /*1210*/  FMUL R53, R42, 1.4426950216293334961 ;  /* 0x3fb8aa3b2a357820 */ /* 0x000fe20000400000 */
[----:B----4-:R-:W-:Y:S01]  /*1220*/  STS.U16 [R22+UR14+0x2200], R49 ;  /* 0x0022003116007988 */ /* 0x010fe2000800040e */
[----:B0-----:R-:W-:Y:S01]  /*1230*/  FADD R42, R44, R57 ;  /* 0x000000392c2a7221 */ /* 0x001fe20000000000 */
[----:B------:R0:W-:Y:S06]  /*1240*/  MEMBAR.ALL.CTA ;  /* 0x0000000000007992 */ /* 0x0001ec0000008000 */
[----:B0-----:R-:W0:Y:S01]  /*1250*/  FENCE.VIEW.ASYNC.S ;  /* 0x00000000000073c6 */ /* 0x001e220000000000 */
[----:B------:R-:W2:Y:S01]  /*1260*/  MUFU.EX2 R47, R54 ;  /* 0x00000036002f7308 */ /* 0x000ea20000000800 */
[C---:B---3--:R-:W-:Y:S01]  /*1270*/  FADD R3, R45.reuse, R42 ;  /* 0x0000002a2d037221 */ /* 0x048fe20000000000 */
[----:B------:R-:W-:-:S06]  /*1280*/  F2FP.BF16.F32.PACK_AB R42, R45, R44 ;  /* 0x0000002c2d2a723e */ /* 0x000fcc00000010ff */
[----:B------:R-:W3:Y:S01]  /*1290*/  MUFU.EX2 R53, R53 ;  /* 0x0000003500357308 */ /* 0x000ee20000000800 */
[----:B-1----:R-:W-:Y:S01]  /*12a0*/  FADD R44, R43, R46 ;  /* 0x0000002e2b2c7221 */ /* 0x002fe20000000000 */
[----:B------:R-:W-:-:S06]  /*12b0*/  F2FP.BF16.F32.PACK_AB R41, R46, R43 ;  /* 0x0000002b2e29723e */ /* 0x000fcc00000010ff */
[----:B------:R-:W1:Y:S01]  /*12c0*/  MUFU.EX2 R20, R20 ;  /* 0x0000001400147308 */ /* 0x000e620000000800 */
[----:B--2---:R-:W-:Y:S02]  /*12d0*/  FADD R45, R47, R44 ;  /* 0x0000002c2f2d7221 */ /* 0x004fe40000000000 */
[----:B0-----:R-:W0:Y:S05]  /*12e0*/  SHFL.BFLY PT, R44, R3, 0x2, 0x1f ;  /* 0x0c401f00032c7f89 */ /* 0x001e2a00000e0000 */
[----:B------:R-:W2:Y:S01]  /*12f0*/  MUFU.EX2 R48, R55 ;  /* 0x0000003700307308 */ /* 0x000ea20000000800 */
[-C--:B---3--:R-:W-:Y:S01]  /*1300*/  FMUL R24, R24, R53.reuse ;  /* 0x0000003518187220 */ /* 0x088fe20000400000 */
[-C--:B------:R-:W-:Y:S01]  /*1310*/  FMUL R25, R25, R53.reuse ;  /* 0x0000003519197220 */ /* 0x080fe20000400000 */
[-C--:B------:R-:W-:Y:S01]  /*1320*/  FMUL R28, R28, R53.reuse ;  /* 0x000000351c1c7220 */ /* 0x080fe20000400000 */
[-C--:B------:R-:W-:Y:S01]  /*1330*/  FMUL R29, R29, R53.reuse ;  /* 0x000000351d1d7220 */ /* 0x080fe20000400000 */
[-C--:B------:R-:W-:Y:S01]  /*1340*/  FMUL R32, R32, R53.reuse ;  /* 0x0000003520207220 */ /* 0x080fe20000400000 */
[-C--:B------:R-:W-:Y:S01]  /*1350*/  FMUL R33, R33, R53.reuse ;  /* 0x0000003521217220 */ /* 0x080fe20000400000 */
[-C--:B------:R-:W-:Y:S01]  /*1360*/  FMUL R36, R36, R53.reuse ;  /* 0x0000003524247220 */ /* 0x080fe20000400000 */
[----:B------:R-:W-:Y:S01]  /*1370*/  FMUL R37, R37, R53 ;  /* 0x0000003525257220 */ /* 0x000fe20000400000 */
[-C--:B-1----:R-:W-:Y:S01]  /*1380*/  FMUL R26, R26, R20.reuse ;  /* 0x000000141a1a7220 */ /* 0x082fe20000400000 */
[-C--:B------:R-:W-:Y:S01]  /*1390*/  FMUL R27, R27, R20.reuse ;  /* 0x000000141b1b7220 */ /* 0x080fe20000400000 */
[-C--:B------:R-:W-:Y:S01]  /*13a0*/  FMUL R30, R30, R20.reuse ;  /* 0x000000141e1e7220 */ /* 0x080fe20000400000 */
[-C--:B------:R-:W-:Y:S01]  /*13b0*/  FMUL R31, R31, R20.reuse ;  /* 0x000000141f1f7220 */ /* 0x080fe20000400000 */
[-C--:B------:R-:W-:Y:S01]  /*13c0*/  FMUL R34, R34, R20.reuse ;  /* 0x0000001422227220 */ /* 0x080fe20000400000 */
[-C--:B------:R-:W-:Y:S01]  /*13d0*/  FMUL R35, R35, R20.reuse ;  /* 0x0000001423237220 */ /* 0x080fe20000400000 */
[-C--:B------:R-:W-:Y:S01]  /*13e0*/  FMUL R38, R38, R20.reuse ;  /* 0x0000001426267220 */ /* 0x080fe20000400000 */
[----:B------:R-:W-:Y:S01]  /*13f0*/  FMUL R39, R39, R20 ;  /* 0x0000001427277220 */ /* 0x000fe20000400000 */
[C---:B--2---:R-:W-:Y:S01]  /*1400*/  FADD R45, R48.reuse, R45 ;  /* 0x0000002d302d7221 */ /* 0x044fe20000000000 */
[----:B------:R-:W-:Y:S01]  /*1410*/  F2FP.BF16.F32.PACK_AB R43, R48, R47 ;  /* 0x0000002f302b723e */ /* 0x000fe200000010ff */
[----:B------:R-:W-:Y:S01]  /*1420*/  BAR.SYNC.DEFER_BLOCKING 0x0 ;  /* 0x0000000000007b1d */ /* 0x000fe20000010000 */
[----:B0-----:R-:W-:-:S05]  /*1430*/  FADD R44, R3, R44 ;  /* 0x0000002c032c7221 */ /* 0x001fca0000000000 */
[----:B------:R-:W0:Y:S04]  /*1440*/  SHFL.BFLY PT, R46, R45, 0x2, 0x1f ;  /* 0x0c401f002d2e7f89 */ /* 0x000e2800000e0000 */
[----:B------:R-:W1:Y:S01]  /*1450*/  SHFL.BFLY PT, R3, R44, 0x1, 0x1f ;  /* 0x0c201f002c037f89 */ /* 0x000e6200000e0000 */
[----:B------:R-:W-:-:S06]  /*1460*/  WARPGROUP.ARRIVE ;  /* 0x00000000000079c5 */ /* 0x000fcc0000000000 */
[----:B------:R-:W-:Y:S01]  /*1470*/  HGMMA.64x32x16.F32.BF16 R24, R40, gdesc[UR20], R24, gsb0 ;  /* 0x0060001428187df0 */ /* 0x000fe20008001818 */
[----:B0-----:R-:W-:Y:S01]  /*1480*/  FADD R45, R45, R46 ;  /* 0x0000002e2d2d7221 */ /* 0x001fe20000000000 */
[----:B-1----:R-:W-:-:S04]  /*1490*/  FADD R46, R44, R3 ;  /* 0x000000032c2e7221 */ /* 0x002fc80000000000 */
[----:B------:R-:W0:Y:S01]  /*14a0*/  SHFL.BFLY PT, R48, R45, 0x1, 0x1f ;  /* 0x0c201f002d307f89 */ /* 0x000e2200000e0000 */
[----:B------:R-:W-:Y:S01]  /*14b0*/  FFMA R16, R53, R16, R46 ;  /* 0x0000001035107223 */ /* 0x000fe2000000002e */
[----:B0-----:R-:W-:Y:S01]  /*14c0*/  FADD R3, R45, R48 ;  /* 0x000000302d037221 */ /* 0x001fe20000000000 */
[----:B------:R-:W-:-:S03]  /*14d0*/  IMAD.MOV.U32 R48, RZ, RZ, R12 ;  /* 0x000000ffff307224 */ /* 0x000fc600078e000c */
[----:B------:R-:W-:Y:S01]  /*14e0*/  FFMA R19, R20, R19, R3 ;  /* 0x0000001314137223 */ /* 0x000fe20000000003 */
[----:B------:R-:W-:Y:S01]  /*14f0*/  IMAD.MOV.U32 R3, RZ, RZ, R51 ;  /* 0x000000ffff037224 */ /* 0x000fe200078e0033 */
[----:B------:R-:W-:Y:S01]  /*1500*/  MOV R20, R51 ;  /* 0x0000003300147202 */ /* 0x000fe20000000f00 */
[----:B------:R-:W-:Y:S02]  /*1510*/  WARPGROUP.DEPBAR.LE gsb0, 0x0 ;  /* 0x00008000000079c5 */ /* 0x000fe40000010000 */
[----:B------:R-:W-:Y:S05]  /*1520*/  @!P0 BRA `(.L_x_1) ;  /* 0xfffffff400d48947 */ /* 0x000fea000383ffff */
.L_x_0:
[----:B------:R-:W-:Y:S02]  /*1530*/  IMAD.MOV.U32 R10, RZ, RZ, R19 ;  /* 0x000000ffff0a7224 */ /* 0x000fe400078e0013 */
[----:B------:R-:W-:Y:S01]  /*1540*/  FMUL R14, R31, 0.25 ;  /* 0x3e8000001f0e7820 */ /* 0x000fe20000400000 */
[----:B------:R-:W-:Y:S01]  /*1550*/  FMUL R6, R39, 0.25 ;  /* 0x3e80000027067820 */ /* 0x000fe20000400000 */
[----:B------:R-:W-:Y:S02]  /*1560*/  IMAD.MOV.U32 R9, RZ, RZ, R16 ;  /* 0x000000ffff097224 */ /* 0x000fe400078e0010 */
[----:B------:R-:W-:Y:S01]  /*1570*/  FMUL R5, R38, 0.25 ;  /* 0x3e80000026057820 */ /* 0x000fe20000400000 */
[----:B------:R-:W-:Y:S01]  /*1580*/  FSETP.GT.AND P0, PT, |R10|, 8.50705917302346158658e+37, PT ;  /* 0x7e8000000a00780b */ /* 0x000fe20003f04200 */
[----:B------:R-:W-:Y:S01]  /*1590*/  FMUL R13, R26, 0.25 ;  /* 0x3e8000001a0d7820 */ /* 0x000fe20000400000 */
[----:B------:R-:W-:Y:S01]  /*15a0*/  LOP3.LUT R15, R2, 0x7, RZ, 0xc0, !PT ;  /* 0x00000007020f7812 */ /* 0x000fe200078ec0ff */
[----:B------:R-:W-:Y:S01]  /*15b0*/  FMUL R19, R36, 0.25 ;  /* 0x3e80000024137820 */ /* 0x000fe20000400000 */
[----:B------:R-:W-:Y:S01]  /*15c0*/  FSEL R11, R14, R31, P0 ;  /* 0x0000001f0e0b7208 */ /* 0x000fe20000000000 */
[----:B------:R-:W-:Y:S01]  /*15d0*/  FMUL R14, R29, 0.25 ;  /* 0x3e8000001d0e7820 */ /* 0x000fe20000400000 */
[----:B------:R-:W-:Y:S01]  /*15e0*/  FSEL R7, R6, R39, P0 ;  /* 0x0000002706077208 */ /* 0x000fe20000000000 */
[----:B------:R-:W-:Y:S01]  /*15f0*/  FMUL R8, R35, 0.25 ;  /* 0x3e80000023087820 */ /* 0x000fe20000400000 */
[----:B------:R-:W-:Y:S01]  /*1600*/  FSETP.GT.AND P1, PT, |R9|, 8.50705917302346158658e+37, PT ;  /* 0x7e8000000900780b */ /* 0x000fe20003f24200 */
[----:B------:R-:W-:Y:S01]  /*1610*/  FMUL R17, R34, 0.25 ;  /* 0x3e80000022117820 */ /* 0x000fe20000400000 */
[----:B------:R-:W-:Y:S01]  /*1620*/  FSEL R6, R5, R38, P0 ;  /* 0x0000002605067208 */ /* 0x000fe20000000000 */
[----:B------:R-:W-:Y:S01]  /*1630*/  FMUL R5, R30, 0.25 ;  /* 0x3e8000001e057820 */ /* 0x000fe20000400000 */
[----:B------:R-:W-:Y:S01]  /*1640*/  FSEL R29, R14, R29, P1 ;  /* 0x0000001d0e1d7208 */ /* 0x000fe20000800000 */
[----:B------:R-:W-:Y:S01]  /*1650*/  IMAD.SHL.U32 R14, R2, 0x4, RZ ;  /* 0x00000004020e7824 */ /* 0x000fe200078e00ff */
[----:B------:R-:W-:Y:S01]  /*1660*/  LEA R16, R15, UR14, 0x4 ;  /* 0x0000000e0f107c11 */ /* 0x000fe2000f8e20ff */
[----:B------:R-:W-:Y:S01]  /*1670*/  BAR.SYNC.DEFER_BLOCKING 0x0 ;  /* 0x0000000000007b1d */ /* 0x000fe20000010000 */
[----:B------:R-:W-:Y:S01]  /*1680*/  FSEL R30, R5, R30, P0 ;  /* 0x0000001e051e7208 */ /* 0x000fe20000000000 */
[----:B------:R-:W-:Y:S01]  /*1690*/  FMUL R5, R32, 0.25 ;  /* 0x3e80000020057820 */ /* 0x000fe20000400000 */
[----:B------:R-:W-:Y:S01]  /*16a0*/  FSEL R26, R13, R26, P0 ;  /* 0x0000001a0d1a7208 */ /* 0x000fe20000000000 */
[----:B------:R-:W-:-:S02]  /*16b0*/  IMAD R15, R15, -0x8, R16 ;  /* 0xfffffff80f0f7824 */ /* 0x000fc400078e0210 */
[----:B------:R-:W-:Y:S01]  /*16c0*/  FMUL R13, R24, 0.25 ;  /* 0x3e800000180d7820 */ /* 0x000fe20000400000 */
[----:B------:R-:W-:Y:S01]  /*16d0*/  LOP3.LUT R14, R14, 0x1c0, RZ, 0xc0, !PT ;  /* 0x000001c00e0e7812 */ /* 0x000fe200078ec0ff */
[----:B------:R-:W-:Y:S01]  /*16e0*/  FMUL R18, R37, 0.25 ;  /* 0x3e80000025127820 */ /* 0x000fe20000400000 */
[----:B------:R-:W-:Y:S01]  /*16f0*/  FSEL R19, R19, R36, P1 ;  /* 0x0000002413137208 */ /* 0x000fe20000800000 */
[----:B------:R-:W0:Y:S01]  /*1700*/  LDC.64 R42, c[0x0][0x228] ;  /* 0x00008a00ff2a7b82 */ /* 0x000e220000000a00 */
[----:B------:R-:W-:Y:S01]  /*1710*/  FSEL R22, R5, R32, P1 ;  /* 0x0000002005167208 */ /* 0x000fe20000800000 */
[----:B------:R-:W-:Y:S01]  /*1720*/  FMUL R5, R28, 0.25 ;  /* 0x3e8000001c057820 */ /* 0x000fe20000400000 */
[----:B------:R-:W-:Y:S01]  /*1730*/  FSETP.GEU.AND P4, PT, |R10|, 1.175494350822287508e-38, PT ;  /* 0x008000000a00780b */ /* 0x000fe20003f8e200 */
[----:B------:R-:W-:Y:S01]  /*1740*/  ULDC.64 UR4, c[0x0][0x270] ;  /* 0x00009c0000047ab9 */ /* 0x000fe20000000a00 */
[----:B------:R-:W-:Y:S01]  /*1750*/  IADD3 R36, R14, R15, RZ ;  /* 0x0000000f0e247210 */ /* 0x000fe20007ffe0ff */
[----:B------:R-:W-:Y:S01]  /*1760*/  FMUL R14, R9, 8388608 ;  /* 0x4b000000090e7820 */ /* 0x000fe20000400000 */
[----:B------:R-:W-:Y:S01]  /*1770*/  FSEL R24, R13, R24, P1 ;  /* 0x000000180d187208 */ /* 0x000fe20000800000 */
[C---:B------:R-:W-:Y:S01]  /*1780*/  FMUL R13, R10.reuse, 8388608 ;  /* 0x4b0000000a0d7820 */ /* 0x040fe20000400000 */
[----:B------:R-:W-:Y:S01]  /*1790*/  FSETP.GEU.AND P2, PT, R9, 1.175494350822287508e-38, PT ;  /* 0x008000000900780b */ /* 0x000fe20003f4e000 */
[----:B------:R-:W-:Y:S01]  /*17a0*/  UIMAD UR4, UR15, UR4, URZ ;  /* 0x000000040f0472a4 */ /* 0x000fe2000f8e023f */
[----:B------:R-:W-:-:S02]  /*17b0*/  FSETP.GEU.AND P3, PT, R10, 1.175494350822287508e-38, PT ;  /* 0x008000000a00780b */ /* 0x000fc40003f6e000 */
[----:B------:R-:W-:Y:S01]  /*17c0*/  FSEL R35, R8, R35, P0 ;  /* 0x0000002308237208 */ /* 0x000fe20000000000 */
[----:B------:R-:W-:Y:S01]  /*17d0*/  FMUL R8, R27, 0.25 ;  /* 0x3e8000001b087820 */ /* 0x000fe20000400000 */
[----:B------:R-:W-:Y:S01]  /*17e0*/  FSEL R28, R5, R28, P1 ;  /* 0x0000001c051c7208 */ /* 0x000fe20000800000 */
[----:B------:R-:W-:Y:S01]  /*17f0*/  @!P4 FMUL R30, R30, 16777216 ;  /* 0x4b8000001e1ec820 */ /* 0x000fe20000400000 */
[----:B------:R-:W-:Y:S01]  /*1800*/  FSEL R5, R14, R9, !P2 ;  /* 0x000000090e057208 */ /* 0x000fe20005000000 */
[----:B------:R-:W-:Y:S01]  /*1810*/  @!P4 FMUL R26, R26, 16777216 ;  /* 0x4b8000001a1ac820 */ /* 0x000fe20000400000 */
[----:B------:R-:W-:Y:S01]  /*1820*/  FSEL R14, R13, R10, !P3 ;  /* 0x0000000a0d0e7208 */ /* 0x000fe20005800000 */
[----:B------:R-:W-:Y:S01]  /*1830*/  @P0 FMUL R10, R10, 0.25 ;  /* 0x3e8000000a0a0820 */ /* 0x000fe20000400000 */
[----:B------:R-:W-:Y:S01]  /*1840*/  FSEL R17, R17, R34, P0 ;  /* 0x0000002211117208 */ /* 0x000fe20000000000 */
[----:B------:R-:W-:Y:S01]  /*1850*/  VIADD R13, R5, 0xc0cafb0d ;  /* 0xc0cafb0d050d7836 */ /* 0x000fe20000000000 */
[----:B------:R-:W-:Y:S01]  /*1860*/  FSEL R27, R8, R27, P0 ;  /* 0x0000001b081b7208 */ /* 0x000fe20000000000 */
[----:B------:R-:W-:Y:S01]  /*1870*/  @!P4 FMUL R10, R10, 16777216 ;  /* 0x4b8000000a0ac820 */ /* 0x000fe20000400000 */
[C---:B------:R-:W-:Y:S01]  /*1880*/  FSETP.GEU.AND P0, PT, |R9|.reuse, 1.175494350822287508e-38, PT ;  /* 0x008000000900780b */ /* 0x040fe20003f0e200 */
[----:B------:R-:W-:Y:S01]  /*1890*/  @P1 FMUL R9, R9, 0.25 ;  /* 0x3e80000009091820 */ /* 0x000fe20000400000 */
[----:B------:R-:W-:Y:S01]  /*18a0*/  VIADD R15, R14, 0xc0cafb0d ;  /* 0xc0cafb0d0e0f7836 */ /* 0x000fe20000000000 */
[----:B------:R-:W1:Y:S01]  /*18b0*/  MUFU.RCP R32, R10 ;  /* 0x0000000a00207308 */ /* 0x000e620000001000 */
[----:B------:R-:W-:Y:S01]  /*18c0*/  FMUL R8, R33, 0.25 ;  /* 0x3e80000021087820 */ /* 0x000fe20000400000 */
[----:B------:R-:W-:Y:S01]  /*18d0*/  LOP3.LUT R31, R2, 0x8, RZ, 0xc0, !PT ;  /* 0x00000008021f7812 */ /* 0x000fe200078ec0ff */
[----:B------:R-:W-:Y:S01]  /*18e0*/  @!P4 FMUL R27, R27, 16777216 ;  /* 0x4b8000001b1bc820 */ /* 0x000fe20000400000 */
[----:B------:R-:W-:Y:S01]  /*18f0*/  LOP3.LUT R20, R13, 0xff800000, RZ, 0xc0, !PT ;  /* 0xff8000000d147812 */ /* 0x000fe200078ec0ff */
[----:B------:R-:W-:Y:S01]  /*1900*/  @!P4 FMUL R7, R7, 16777216 ;  /* 0x4b8000000707c820 */ /* 0x000fe20000400000 */
[----:B------:R-:W-:Y:S01]  /*1910*/  LOP3.LUT R23, R15, 0xff800000, RZ, 0xc0, !PT ;  /* 0xff8000000f177812 */ /* 0x000fe200078ec0ff */
[----:B------:R-:W-:Y:S01]  /*1920*/  IMAD R34, R31, 0x100, R16 ;  /* 0x000001001f227824 */ /* 0x000fe200078e0210 */
[----:B------:R-:W-:Y:S01]  /*1930*/  FSEL R21, R8, R33, P1 ;  /* 0x0000002108157208 */ /* 0x000fe20000800000 */
[----:B------:R-:W-:Y:S01]  /*1940*/  FMUL R8, R25, 0.25 ;  /* 0x3e80000019087820 */ /* 0x000fe20000400000 */
[----:B------:R-:W-:Y:S01]  /*1950*/  @!P0 FMUL R9, R9, 16777216 ;  /* 0x4b80000009098820 */ /* 0x000fe20000400000 */
[----:B------:R-:W-:Y:S01]  /*1960*/  I2FP.F32.S32 R16, R23 ;  /* 0x0000001700107245 */ /* 0x000fe20000201400 */
[----:B------:R-:W-:Y:S01]  /*1970*/  IMAD.IADD R23, R14, 0x1, -R23 ;  /* 0x000000010e177824 */ /* 0x000fe200078e0a17 */
[----:B------:R-:W-:Y:S01]  /*1980*/  LEA.HI R13, R31, R36, RZ, 0x1f ;  /* 0x000000241f0d7211 */ /* 0x000fe200078ff8ff */
[----:B------:R-:W-:Y:S01]  /*1990*/  @!P4 FMUL R6, R6, 16777216 ;  /* 0x4b8000000606c820 */ /* 0x000fe20000400000 */
[----:B------:R-:W-:Y:S01]  /*19a0*/  FSEL R8, R8, R25, P1 ;  /* 0x0000001908087208 */ /* 0x000fe20000800000 */
[----:B------:R-:W2:Y:S01]  /*19b0*/  MUFU.RCP R9, R9 ;  /* 0x0000000900097308 */ /* 0x000ea20000001000 */
[C---:B-1----:R-:W-:Y:S01]  /*19c0*/  FMUL R10, R32.reuse, R30 ;  /* 0x0000001e200a7220 */ /* 0x042fe20000400000 */
[----:B------:R-:W-:Y:S01]  /*19d0*/  FMUL R30, R32, R27 ;  /* 0x0000001b201e7220 */ /* 0x000fe20000400000 */
[----:B------:R-:W-:-:S02]  /*19e0*/  IMAD.IADD R27, R5, 0x1, -R20 ;  /* 0x00000001051b7824 */ /* 0x000fc400078e0a14 */
[----:B------:R-:W-:Y:S01]  /*19f0*/  FMUL R31, R32, R26 ;  /* 0x0000001a201f7220 */ /* 0x000fe20000400000 */
[----:B------:R-:W-:Y:S02]  /*1a00*/  IMAD.MOV.U32 R26, RZ, RZ, 0x3dc6b27f ;  /* 0x3dc6b27fff1a7424 */ /* 0x000fe400078e00ff */
[----:B------:R-:W-:Y:S01]  /*1a10*/  FADD R23, R23, -1 ;  /* 0xbf80000017177421 */ /* 0x000fe20000000000 */
[----:B------:R-:W-:Y:S01]  /*1a20*/  FADD R27, R27, -1 ;  /* 0xbf8000001b1b7421 */ /* 0x000fe20000000000 */
[----:B------:R-:W-:Y:S01]  /*1a30*/  FSEL R45, RZ, -23, P3 ;  /* 0xc1b80000ff2d7808 */ /* 0x000fe20001800000 */
[----:B------:R-:W-:Y:S01]  /*1a40*/  @!P4 FMUL R35, R35, 16777216 ;  /* 0x4b8000002323c820 */ /* 0x000fe20000400000 */
[----:B------:R-:W-:Y:S01]  /*1a50*/  I2FP.F32.S32 R15, R20 ;  /* 0x00000014000f7245 */ /* 0x000fe20000201400 */
[----:B------:R-:W-:Y:S01]  /*1a60*/  @!P4 FMUL R17, R17, 16777216 ;  /* 0x4b8000001111c820 */ /* 0x000fe20000400000 */
[----:B------:R-:W-:Y:S01]  /*1a70*/  FSEL R18, R18, R37, P1 ;  /* 0x0000002512127208 */ /* 0x000fe20000800000 */
[----:B------:R-:W-:Y:S01]  /*1a80*/  @!P4 FMUL R11, R11, 16777216 ;  /* 0x4b8000000b0bc820 */ /* 0x000fe20000400000 */
[----:B------:R-:W-:Y:S01]  /*1a90*/  LOP3.LUT R25, R2, 0xf0, RZ, 0xc0, !PT ;  /* 0x000000f002197812 */ /* 0x000fe200078ec0ff */
[-C--:B------:R-:W-:Y:S01]  /*1aa0*/  FFMA.FTZ R20, R27, R26.reuse, -0.16845393180847167969 ;  /* 0xbe2c7f301b147423 */ /* 0x080fe2000001001a */
[----:B------:R-:W-:Y:S01]  /*1ab0*/  @!P0 FMUL R29, R29, 16777216 ;  /* 0x4b8000001d1d8820 */ /* 0x000fe20000400000 */
[----:B------:R-:W-:Y:S01]  /*1ac0*/  @!P0 FMUL R28, R28, 16777216 ;  /* 0x4b8000001c1c8820 */ /* 0x000fe20000400000 */
[----:B------:R-:W-:Y:S01]  /*1ad0*/  @!P0 FMUL R8, R8, 16777216 ;  /* 0x4b80000008088820 */ /* 0x000fe20000400000 */
[----:B------:R-:W-:Y:S01]  /*1ae0*/  @!P0 FMUL R24, R24, 16777216 ;  /* 0x4b80000018188820 */ /* 0x000fe20000400000 */
[----:B------:R-:W-:Y:S01]  /*1af0*/  FFMA.FTZ R26, R23, R26, -0.16845393180847167969 ;  /* 0xbe2c7f30171a7423 */ /* 0x000fe2000001001a */
[----:B------:R-:W-:Y:S01]  /*1b00*/  FFMA.FTZ R45, R16, 1.1920928955078125e-07, R45 ;  /* 0x34000000102d7823 */ /* 0x000fe2000001002d */
[----:B------:R-:W-:Y:S01]  /*1b10*/  LEA R25, R25, R34, 0x3 ;  /* 0x0000002219197211 */ /* 0x000fe200078e18ff */
[C---:B------:R-:W-:Y:S01]  /*1b20*/  FMUL R7, R32.reuse, R7 ;  /* 0x0000000720077220 */ /* 0x040fe20000400000 */
[C---:B------:R-:W-:Y:S01]  /*1b30*/  FMUL R6, R32.reuse, R6 ;  /* 0x0000000620067220 */ /* 0x040fe20000400000 */
[C---:B------:R-:W-:Y:S01]  /*1b40*/  FMUL R16, R32.reuse, R35 ;  /* 0x0000002320107220 */ /* 0x040fe20000400000 */
[C---:B------:R-:W-:Y:S01]  /*1b50*/  FMUL R17, R32.reuse, R17 ;  /* 0x0000001120117220 */ /* 0x040fe20000400000 */
[----:B------:R-:W-:Y:S01]  /*1b60*/  FMUL R11, R32, R11 ;  /* 0x0000000b200b7220 */ /* 0x000fe20000400000 */
[----:B------:R-:W-:Y:S01]  /*1b70*/  @!P0 FMUL R18, R18, 16777216 ;  /* 0x4b80000012128820 */ /* 0x000fe20000400000 */
[----:B------:R-:W-:Y:S01]  /*1b80*/  @!P0 FMUL R19, R19, 16777216 ;  /* 0x4b80000013138820 */ /* 0x000fe20000400000 */
[----:B------:R-:W-:Y:S01]  /*1b90*/  @!P0 FMUL R21, R21, 16777216 ;  /* 0x4b80000015158820 */ /* 0x000fe20000400000 */
[----:B------:R-:W-:Y:S01]  /*1ba0*/  @!P0 FMUL R22, R22, 16777216 ;  /* 0x4b80000016168820 */ /* 0x000fe20000400000 */
[C---:B--2---:R-:W-:Y:S01]  /*1bb0*/  FMUL R29, R9.reuse, R29 ;  /* 0x0000001d091d7220 */ /* 0x044fe20000400000 */
[----:B------:R-:W-:Y:S01]  /*1bc0*/  FMUL R32, R9, R28 ;  /* 0x0000001c09207220 */ /* 0x000fe20000400000 */
[----:B------:R-:W-:Y:S01]  /*1bd0*/  FFMA.FTZ R26, R23, R26, 0.1716887056827545166 ;  /* 0x3e2fcf2a171a7423 */ /* 0x000fe2000001001a */
[C---:B------:R-:W-:Y:S01]  /*1be0*/  FMUL R33, R9.reuse, R24 ;  /* 0x0000001809217220 */ /* 0x040fe20000400000 */
[C---:B------:R-:W-:Y:S01]  /*1bf0*/  FMUL R34, R9.reuse, R8 ;  /* 0x0000000809227220 */ /* 0x040fe20000400000 */
[C---:B------:R-:W-:Y:S01]  /*1c00*/  FMUL R18, R9.reuse, R18 ;  /* 0x0000001209127220 */ /* 0x040fe20000400000 */
[C---:B------:R-:W-:Y:S01]  /*1c10*/  FMUL R19, R9.reuse, R19 ;  /* 0x0000001309137220 */ /* 0x040fe20000400000 */
[C---:B------:R-:W-:Y:S01]  /*1c20*/  FMUL R21, R9.reuse, R21 ;  /* 0x0000001509157220 */ /* 0x040fe20000400000 */
[----:B------:R-:W-:Y:S01]  /*1c30*/  FMUL R22, R9, R22 ;  /* 0x0000001609167220 */ /* 0x000fe20000400000 */
[----:B------:R-:W-:Y:S01]  /*1c40*/  FFMA.FTZ R28, R23, R26, -0.17900948226451873779 ;  /* 0xbe374e43171c7423 */ /* 0x000fe2000001001a */
[----:B------:R-:W-:Y:S01]  /*1c50*/  F2FP.BF16.F32.PACK_AB R8, R32, R33 ;  /* 0x000000212008723e */ /* 0x000fe200000010ff */
[----:B------:R-:W-:Y:S01]  /*1c60*/  FFMA.FTZ R20, R27, R20, 0.1716887056827545166 ;  /* 0x3e2fcf2a1b147423 */ /* 0x000fe20000010014 */
[----:B------:R-:W-:Y:S01]  /*1c70*/  F2FP.BF16.F32.PACK_AB R9, R29, R34 ;  /* 0x000000221d09723e */ /* 0x000fe200000010ff */
[----:B------:R-:W-:Y:S01]  /*1c80*/  FFMA.FTZ R32, R23, R28, 0.20512372255325317383 ;  /* 0x3e520bf417207423 */ /* 0x000fe2000001001c */
[----:B------:R-:W-:Y:S01]  /*1c90*/  F2FP.BF16.F32.PACK_AB R10, R10, R31 ;  /* 0x0000001f0a0a723e */ /* 0x000fe200000010ff */
[----:B------:R-:W-:Y:S01]  /*1ca0*/  FFMA.FTZ R20, R27, R20, -0.17900948226451873779 ;  /* 0xbe374e431b147423 */ /* 0x000fe20000010014 */
[----:B------:R-:W-:Y:S01]  /*1cb0*/  F2FP.BF16.F32.PACK_AB R11, R11, R30 ;  /* 0x0000001e0b0b723e */ /* 0x000fe200000010ff */
[----:B------:R-:W-:Y:S01]  /*1cc0*/  FFMA.FTZ R32, R23, R32, -0.24046532809734344482 ;  /* 0xbe763c8b17207423 */ /* 0x000fe20000010020 */
[----:B------:R-:W-:Y:S01]  /*1cd0*/  FSEL R44, RZ, -23, P2 ;  /* 0xc1b80000ff2c7808 */ /* 0x000fe20001000000 */
[----:B------:R-:W-:Y:S01]  /*1ce0*/  FFMA.FTZ R20, R27, R20, 0.20512372255325317383 ;  /* 0x3e520bf41b147423 */ /* 0x000fe20000010014 */
[----:B------:R-:W-:Y:S01]  /*1cf0*/  SHF.R.U32.HI R36, RZ, 0x7, R2 ;  /* 0x00000007ff247819 */ /* 0x000fe20000011602 */
[----:B------:R-:W-:Y:S01]  /*1d00*/  STSM.16.M88.4 [R25], R8 ;  /* 0x0000000819007844 */ /* 0x000fe20000000200 */
[----:B------:R-:W-:Y:S01]  /*1d10*/  FFMA.FTZ R32, R23, R32, 0.28857114911079406738 ;  /* 0x3e93bf9917207423 */ /* 0x000fe20000010020 */
[----:B------:R-:W-:Y:S01]  /*1d20*/  FFMA.FTZ R44, R15, 1.1920928955078125e-07, R44 ;  /* 0x340000000f2c7823 */ /* 0x000fe2000001002c */
[----:B------:R-:W-:Y:S01]  /*1d30*/  FFMA.FTZ R24, R27, R20, -0.24046532809734344482 ;  /* 0xbe763c8b1b187423 */ /* 0x000fe20000010014 */
[----:B------:R-:W1:Y:S01]  /*1d40*/  LDC R15, c[0x0][0x278] ;  /* 0x00009e00ff0f7b82 */ /* 0x000e620000000800 */
[----:B------:R-:W-:Y:S01]  /*1d50*/  FFMA.FTZ R32, R23, R32, -0.36067417263984680176 ;  /* 0xbeb8aa4917207423 */ /* 0x000fe20000010020 */
[----:B------:R-:W-:-:S06]  /*1d60*/  LEA R39, R4, UR14, 0x4 ;  /* 0x0000000e04277c11 */ /* 0x000fcc000f8e20ff */
[----:B------:R-:W-:Y:S01]  /*1d70*/  BAR.SYNC.DEFER_BLOCKING 0x0 ;  /* 0x0000000000007b1d */ /* 0x000fe20000010000 */
[----:B------:R-:W-:Y:S01]  /*1d80*/  FFMA.FTZ R26, R27, R24, 0.28857114911079406738 ;  /* 0x3e93bf991b1a7423 */ /* 0x000fe20000010018 */
[----:B------:R-:W-:Y:S01]  /*1d90*/  FFMA.FTZ R32, R23, R32, 0.48089820146560668945 ;  /* 0x3ef6384a17207423 */ /* 0x000fe20000010020 */
[----:B------:R-:W-:Y:S01]  /*1da0*/  SGXT.U32 R36, R36, 0x1 ;  /* 0x000000012424781a */ /* 0x000fe20000000000 */
[----:B------:R-:W-:Y:S01]  /*1db0*/  USHF.L.U32 UR6, UR4, 0x1, URZ ;  /* 0x0000000104067899 */ /* 0x000fe2000800063f */
[----:B------:R-:W-:Y:S01]  /*1dc0*/  FFMA.FTZ R28, R27, R26, -0.36067417263984680176 ;  /* 0xbeb8aa491b1c7423 */ /* 0x000fe2000001001a */
[----:B------:R-:W-:Y:S01]  /*1dd0*/  FFMA.FTZ R34, R23, R32, -0.72134751081466674805 ;  /* 0xbf38aa3b17227423 */ /* 0x000fe20000010020 */
[----:B------:R-:W-:Y:S02]  /*1de0*/  ISETP.GE.U32.AND P1, PT, R5, 0x7f800000, PT ;  /* 0x7f8000000500780c */ /* 0x000fe40003f26070 */
[----:B------:R-:W-:Y:S01]  /*1df0*/  FFMA.FTZ R28, R27, R28, 0.48089820146560668945 ;  /* 0x3ef6384a1b1c7423 */ /* 0x000fe2000001001c */
[----:B------:R-:W-:Y:S01]  /*1e00*/  FMUL R4, R23, R34 ;  /* 0x0000002217047220 */ /* 0x000fe20000400000 */
[----:B------:R-:W-:-:S02]  /*1e10*/  FSETP.NEU.AND P0, PT, R5, RZ, PT ;  /* 0x000000ff0500720b */ /* 0x000fc40003f0d000 */
[----:B------:R-:W-:Y:S01]  /*1e20*/  FFMA.FTZ R28, R27, R28, -0.72134751081466674805 ;  /* 0xbf38aa3b1b1c7423 */ /* 0x000fe2000001001c */
[----:B------:R-:W-:Y:S01]  /*1e30*/  FMUL R4, R23, R4 ;  /* 0x0000000417047220 */ /* 0x000fe20000400000 */
[----:B------:R-:W-:Y:S02]  /*1e40*/  F2FP.BF16.F32.PACK_AB R6, R6, R17 ;  /* 0x000000110606723e */ /* 0x000fe400000010ff */
[----:B------:R-:W-:Y:S01]  /*1e50*/  FMUL R28, R27, R28 ;  /* 0x0000001c1b1c7220 */ /* 0x000fe20000400000 */
[----:B------:R-:W-:Y:S01]  /*1e60*/  FFMA.FTZ R4, R23, 1.4426950216293334961, R4 ;  /* 0x3fb8aa3b17047823 */ /* 0x000fe20000010004 */
[----:B------:R-:W-:Y:S01]  /*1e70*/  IMAD R23, R0, UR5, RZ ;  /* 0x0000000500177c24 */ /* 0x000fe2000f8e02ff */
[----:B------:R-:W-:Y:S01]  /*1e80*/  UIMAD.WIDE UR4, UR4, 0x2, URZ ;  /* 0x00000002040478a5 */ /* 0x000fe2000f8e023f */
[----:B-1----:R-:W-:Y:S02]  /*1e90*/  IMAD R20, R36, R15, RZ ;  /* 0x0000000f24147224 */ /* 0x002fe400078e02ff */
[----:B------:R-:W-:Y:S01]  /*1ea0*/  FMUL R28, R27, R28 ;  /* 0x0000001c1b1c7220 */ /* 0x000fe20000400000 */
[----:B------:R-:W-:Y:S01]  /*1eb0*/  IMAD.SHL.U32 R35, R23, 0x2, RZ ;  /* 0x0000000217237824 */ /* 0x000fe200078e00ff */
[----:B------:R-:W1:Y:S01]  /*1ec0*/  LDS.128 R8, [R39] ;  /* 0x0000000027087984 */ /* 0x000e620000000c00 */
[----:B------:R-:W-:Y:S01]  /*1ed0*/  FADD R45, R45, R4 ;  /* 0x000000042d2d7221 */ /* 0x000fe20000000000 */
[----:B------:R-:W-:Y:S01]  /*1ee0*/  LEA R24, R15, R20, 0x1 ;  /* 0x000000140f187211 */ /* 0x000fe200078e08ff */
[----:B------:R-:W-:Y:S01]  /*1ef0*/  FFMA.FTZ R27, R27, 1.4426950216293334961, R28 ;  /* 0x3fb8aa3b1b1b7823 */ /* 0x000fe2000001001c */
[----:B------:R-:W-:Y:S01]  /*1f00*/  IMAD.HI R4, R23, 0x2, RZ ;  /* 0x0000000217047827 */ /* 0x000fe200078e02ff */
[----:B0-----:R-:W-:Y:S01]  /*1f10*/  IADD3 R35, P3, P4, R35, UR6, R42 ;  /* 0x0000000623237c10 */ /* 0x001fe2000fc7e02a */
[----:B------:R-:W-:-:S02]  /*1f20*/  ULDC UR4, c[0x0][0x27c] ;  /* 0x00009f0000047ab9 */ /* 0x000fc40000000800 */
[----:B------:R-:W-:Y:S01]  /*1f30*/  FADD R44, R44, R27 ;  /* 0x0000001b2c2c7221 */ /* 0x000fe20000000000 */
[----:B------:R-:W-:Y:S01]  /*1f40*/  IMAD R26, R15, 0x2, R24 ;  /* 0x000000020f1a7824 */ /* 0x000fe200078e0218 */
[----:B------:R-:W-:Y:S01]  /*1f50*/  IADD3.X R43, R4, UR5, R43, P3, P4 ;  /* 0x00000005042b7c10 */ /* 0x000fe20009fe842b */
[----:B------:R-:W-:Y:S01]  /*1f60*/  @P1 IMAD.MOV.U32 R28, RZ, RZ, 0x7f800000 ;  /* 0x7f800000ff1c1424 */ /* 0x000fe200078e00ff */
[----:B------:R-:W-:Y:S01]  /*1f70*/  F2FP.BF16.F32.PACK_AB R4, R19, R22 ;  /* 0x000000161304723e */ /* 0x000fe200000010ff */
[----:B------:R-:W-:Y:S01]  /*1f80*/  IMAD R56, R15, 0x2, R26 ;  /* 0x000000020f387824 */ /* 0x000fe200078e021a */
[----:B------:R-:W-:Y:S01]  /*1f90*/  F2FP.BF16.F32.PACK_AB R7, R7, R16 ;  /* 0x000000100707723e */ /* 0x000fe200000010ff */
[----:B------:R-:W-:Y:S01]  /*1fa0*/  @P1 FFMA.FTZ R44, R5, R28, +INF ;  /* 0x7f800000052c1423 */ /* 0x000fe2000001001c */
[----:B------:R-:W-:Y:S01]  /*1fb0*/  F2FP.BF16.F32.PACK_AB R5, R18, R21 ;  /* 0x000000151205723e */ /* 0x000fe200000010ff */
[----:B------:R-:W-:Y:S01]  /*1fc0*/  BAR.SYNC.DEFER_BLOCKING 0x0 ;  /* 0x0000000000007b1d */ /* 0x000fe20000010000 */
[----:B------:R-:W-:Y:S01]  /*1fd0*/  IMAD R30, R15, 0x2, R56 ;  /* 0x000000020f1e7824 */ /* 0x000fe200078e0238 */
[----:B------:R-:W-:Y:S01]  /*1fe0*/  ISETP.GE.U32.AND P2, PT, R14, 0x7f800000, PT ;  /* 0x7f8000000e00780c */ /* 0x000fe20003f46070 */
[----:B------:R-:W-:Y:S01]  /*1ff0*/  UIMAD UR4, UR15, UR4, URZ ;  /* 0x000000040f0472a4 */ /* 0x000fe2000f8e023f */
[----:B------:R-:W-:-:S02]  /*2000*/  LEA R28, P3, R20, R35, 0x1 ;  /* 0x00000023141c7211 */ /* 0x000fc400078608ff */
[C---:B------:R-:W-:Y:S01]  /*2010*/  LEA R32, R15.reuse, R30, 0x1 ;  /* 0x0000001e0f207211 */ /* 0x040fe200078e08ff */
[----:B------:R-:W-:Y:S01]  /*2020*/  USHF.L.U32 UR6, UR4, 0x2, URZ ;  /* 0x0000000204067899 */ /* 0x000fe2000800063f */
[----:B------:R-:W-:Y:S01]  /*2030*/  FSETP.NEU.AND P1, PT, R14, RZ, PT ;  /* 0x000000ff0e00720b */ /* 0x000fe20003f2d000 */
[----:B------:R-:W-:Y:S01]  /*2040*/  UIMAD.WIDE UR4, UR4, 0x4, URZ ;  /* 0x00000004040478a5 */ /* 0x000fe2000f8e023f */
[----:B------:R-:W-:Y:S01]  /*2050*/  LEA.HI.X.SX32 R29, R20, R43, 0x1, P3 ;  /* 0x0000002b141d7211 */ /* 0x000fe200018f0eff */
[C---:B------:R-:W-:Y:S01]  /*2060*/  IMAD R34, R15.reuse, 0x2, R32 ;  /* 0x000000020f227824 */ /* 0x040fe200078e0220 */
[-C--:B------:R-:W-:Y:S02]  /*2070*/  LEA R16, P3, R26, R35.reuse, 0x1 ;  /* 0x000000231a107211 */ /* 0x080fe400078608ff */
[-C--:B------:R-:W-:Y:S01]  /*2080*/  LEA R18, P4, R56, R35.reuse, 0x1 ;  /* 0x0000002338127211 */ /* 0x080fe200078808ff */
[C---:B------:R-:W-:Y:S01]  /*2090*/  IMAD R36, R15.reuse, 0x2, R34 ;  /* 0x000000020f247824 */ /* 0x040fe200078e0222 */
[-C--:B------:R-:W-:Y:S01]  /*20a0*/  LEA R20, P5, R30, R35.reuse, 0x1 ;  /* 0x000000231e147211 */ /* 0x080fe200078a08ff */
[----:B------:R-:W-:Y:S01]  /*20b0*/  @P2 IMAD.MOV.U32 R17, RZ, RZ, 0x7f800000 ;  /* 0x7f800000ff112424 */ /* 0x000fe200078e00ff */
[----:B------:R-:W-:Y:S01]  /*20c0*/  LEA R22, P6, R32, R35, 0x1 ;  /* 0x0000002320167211 */ /* 0x000fe200078c08ff */
[C---:B------:R-:W-:Y:S01]  /*20d0*/  IMAD R38, R15.reuse, 0x2, R36 ;  /* 0x000000020f267824 */ /* 0x040fe200078e0224 */
[----:B------:R-:W-:Y:S01]  /*20e0*/  LEA.HI.X.SX32 R19, R56, R43, 0x1, P4 ;  /* 0x0000002b38137211 */ /* 0x000fe200020f0eff */
[----:B------:R-:W-:Y:S01]  /*20f0*/  @P2 FFMA.FTZ R45, R14, R17, +INF ;  /* 0x7f8000000e2d2423 */ /* 0x000fe20000010011 */
[----:B------:R-:W-:Y:S01]  /*2100*/  LEA R14, P2, R24, R35, 0x1 ;  /* 0x00000023180e7211 */ /* 0x000fe200078408ff */
[----:B------:R0:W-:Y:S01]  /*2110*/  STSM.16.M88.4 [R25], R4 ;  /* 0x0000000419007844 */ /* 0x0001e20000000200 */
[----:B------:R-:W-:-:S02]  /*2120*/  LEA R40, R15, R38, 0x1 ;  /* 0x000000260f287211 */ /* 0x000fc400078e08ff */
[-C--:B------:R-:W-:Y:S01]  /*2130*/  LEA.HI.X.SX32 R17, R26, R43.reuse, 0x1, P3 ;  /* 0x0000002b1a117211 */ /* 0x080fe200018f0eff */
[----:B------:R-:W-:Y:S01]  /*2140*/  BAR.SYNC.DEFER_BLOCKING 0x0 ;  /* 0x0000000000007b1d */ /* 0x000fe20000010000 */
[-C--:B------:R-:W-:Y:S01]  /*2150*/  LEA.HI.X.SX32 R21, R30, R43.reuse, 0x1, P5 ;  /* 0x0000002b1e157211 */ /* 0x080fe200028f0eff */
[C---:B------:R-:W-:Y:S01]  /*2160*/  IMAD R42, R15.reuse, 0x2, R40 ;  /* 0x000000020f2a7824 */ /* 0x040fe200078e0228 */
[----:B------:R-:W-:Y:S02]  /*2170*/  LEA.HI.X.SX32 R23, R32, R43, 0x1, P6 ;  /* 0x0000002b20177211 */ /* 0x000fe400030f0eff */
[-C--:B------:R-:W-:Y:S02]  /*2180*/  LEA R26, P3, R36, R35.reuse, 0x1 ;  /* 0x00000023241a7211 */ /* 0x080fe400078608ff */
[----:B------:R-:W-:Y:S02]  /*2190*/  LEA R46, R15, R42, 0x1 ;  /* 0x0000002a0f2e7211 */ /* 0x000fe400078e08ff */
[----:B------:R-:W-:-:S02]  /*21a0*/  LEA R30, P5, R40, R35, 0x1 ;  /* 0x00000023281e7211 */ /* 0x000fc400078a08ff */
[----:B------:R-:W-:Y:S01]  /*21b0*/  LEA R32, P6, R42, R35, 0x1 ;  /* 0x000000232a207211 */ /* 0x000fe200078c08ff */
[C---:B------:R-:W-:Y:S01]  /*21c0*/  IMAD R48, R15.reuse, 0x2, R46 ;  /* 0x000000020f307824 */ /* 0x040fe200078e022e */
[-C--:B------:R-:W-:Y:S02]  /*21d0*/  LEA.HI.X.SX32 R27, R36, R43.reuse, 0x1, P3 ;  /* 0x0000002b241b7211 */ /* 0x080fe400018f0eff */
[-C--:B------:R-:W-:Y:S02]  /*21e0*/  LEA.HI.X.SX32 R31, R40, R43.reuse, 0x1, P5 ;  /* 0x0000002b281f7211 */ /* 0x080fe400028f0eff */
[C---:B------:R-:W-:Y:S02]  /*21f0*/  LEA R50, R15.reuse, R48, 0x1 ;  /* 0x000000300f327211 */ /* 0x040fe400078e08ff */
[----:B------:R-:W-:Y:S02]  /*2200*/  LEA.HI.X.SX32 R33, R42, R43, 0x1, P6 ;  /* 0x0000002b2a217211 */ /* 0x000fe400030f0eff */
[C---:B------:R-:W-:Y:S01]  /*2210*/  LEA R36, P3, R48.reuse, R35, 0x1 ;  /* 0x0000002330247211 */ /* 0x040fe200078608ff */
[----:B------:R-:W-:Y:S01]  /*2220*/  IMAD R52, R15, 0x2, R50 ;  /* 0x000000020f347824 */ /* 0x000fe200078e0232 */
[----:B-1----:R-:W-:Y:S01]  /*2230*/  PRMT R47, R11, 0x7632, R47 ;  /* 0x000076320b2f7816 */ /* 0x002fe2000000002f */
[----:B------:R-:W1:Y:S01]  /*2240*/  LDS.128 R4, [R39] ;  /* 0x0000000027047984 */ /* 0x000e620000000c00 */
[-C--:B------:R-:W-:Y:S01]  /*2250*/  LEA.HI.X.SX32 R37, R48, R43.reuse, 0x1, P3 ;  /* 0x0000002b30257211 */ /* 0x080fe200018f0eff */
[----:B------:R-:W-:Y:S01]  /*2260*/  IMAD R54, R15, 0x2, R52 ;  /* 0x000000020f367824 */ /* 0x000fe200078e0234 */
[----:B------:R-:W-:Y:S01]  /*2270*/  LEA.HI.X.SX32 R15, R24, R43, 0x1, P2 ;  /* 0x0000002b180f7211 */ /* 0x000fe200010f0eff */
[----:B------:R2:W-:Y:S01]  /*2280*/  STG.E.U16 desc[UR16][R28.64], R8 ;  /* 0x000000081c007986 */ /* 0x0005e2000c101510 */
[----:B------:R-:W-:-:S02]  /*2290*/  LEA R24, P2, R34, R35, 0x1 ;  /* 0x0000002322187211 */ /* 0x000fc400078408ff */
[----:B------:R-:W-:Y:S01]  /*22a0*/  LEA R40, P5, R52, R35, 0x1 ;  /* 0x0000002334287211 */ /* 0x000fe200078a08ff */
[----:B------:R3:W-:Y:S01]  /*22b0*/  STG.E.U16 desc[UR16][R14.64], R9 ;  /* 0x000000090e007986 */ /* 0x0007e2000c101510 */
[----:B0-----:R-:W-:Y:S02]  /*22c0*/  LEA.HI.X.SX32 R25, R34, R43, 0x1, P2 ;  /* 0x0000002b22197211 */ /* 0x001fe400010f0eff */
[-C--:B------:R-:W-:Y:S01]  /*22d0*/  LEA R34, P2, R46, R35.reuse, 0x1 ;  /* 0x000000232e227211 */ /* 0x080fe200078408ff */
[----:B------:R0:W-:Y:S01]  /*22e0*/  STG.E.U16 desc[UR16][R16.64], R10 ;  /* 0x0000000a10007986 */ /* 0x0001e2000c101510 */
[----:B------:R-:W-:Y:S02]  /*22f0*/  LEA R42, P6, R54, R35, 0x1 ;  /* 0x00000023362a7211 */ /* 0x000fe400078c08ff */
[----:B------:R-:W-:Y:S01]  /*2300*/  LEA.HI.X.SX32 R41, R52, R43, 0x1, P5 ;  /* 0x0000002b34297211 */ /* 0x000fe200028f0eff */
[----:B------:R4:W-:Y:S01]  /*2310*/  STG.E.U16 desc[UR16][R18.64], R11 ;  /* 0x0000000b12007986 */ /* 0x0009e2000c101510 */
[----:B--2---:R-:W-:-:S02]  /*2320*/  LEA R28, P4, R38, R35, 0x1 ;  /* 0x00000023261c7211 */ /* 0x004fc400078808ff */
[----:B---3--:R-:W-:Y:S02]  /*2330*/  PRMT R15, R8, 0x7632, R15 ;  /* 0x00007632080f7816 */ /* 0x008fe4000000000f */
[----:B------:R-:W-:Y:S02]  /*2340*/  LEA.HI.X.SX32 R29, R38, R43, 0x1, P4 ;  /* 0x0000002b261d7211 */ /* 0x000fe400020f0eff */
[----:B------:R-:W-:Y:S01]  /*2350*/  LEA R38, P4, R50, R35, 0x1 ;  /* 0x0000002332267211 */ /* 0x000fe200078808ff */
[----:B------:R2:W-:Y:S01]  /*2360*/  STG.E.U16 desc[UR16][R20.64], R15 ;  /* 0x0000000f14007986 */ /* 0x0005e2000c101510 */
[-C--:B------:R-:W-:Y:S02]  /*2370*/  LEA.HI.X.SX32 R35, R46, R43.reuse, 0x1, P2 ;  /* 0x0000002b2e237211 */ /* 0x080fe400010f0eff */
[----:B0-----:R-:W-:Y:S02]  /*2380*/  PRMT R17, R9, 0x7632, R17 ;  /* 0x0000763209117816 */ /* 0x001fe40000000011 */
[----:B------:R-:W-:Y:S01]  /*2390*/  PRMT R46, R10, 0x7632, R46 ;  /* 0x000076320a2e7816 */ /* 0x000fe2000000002e */
[----:B------:R-:W0:Y:S01]  /*23a0*/  LDC.64 R8, c[0x0][0x230] ;  /* 0x00008c00ff087b82 */ /* 0x000e220000000a00 */
[-C--:B------:R-:W-:Y:S01]  /*23b0*/  LEA.HI.X.SX32 R39, R50, R43.reuse, 0x1, P4 ;  /* 0x0000002b32277211 */ /* 0x080fe200020f0eff */
[----:B------:R-:W-:Y:S01]  /*23c0*/  STG.E.U16 desc[UR16][R22.64], R17 ;  /* 0x0000001116007986 */ /* 0x000fe2000c101510 */
[----:B------:R-:W-:-:S02]  /*23d0*/  LEA.HI.X.SX32 R43, R54, R43, 0x1, P6 ;  /* 0x0000002b362b7211 */ /* 0x000fc400030f0eff */
[C---:B------:R-:W-:Y:S01]  /*23e0*/  LOP3.LUT P2, RZ, R2.reuse, 0x80, RZ, 0xc0, !PT ;  /* 0x0000008002ff7812 */ /* 0x040fe2000784c0ff */
[----:B------:R-:W-:Y:S01]  /*23f0*/  STG.E.U16 desc[UR16][R24.64], R46 ;  /* 0x0000002e18007986 */ /* 0x000fe2000c101510 */
[----:B------:R-:W-:Y:S02]  /*2400*/  SHF.L.U32 R2, R2, 0x1, RZ ;  /* 0x0000000102027819 */ /* 0x000fe400000006ff */
[----:B-1----:R-:W-:Y:S01]  /*2410*/  PRMT R10, R4, 0x7632, R10 ;  /* 0x00007632040a7816 */ /* 0x002fe2000000000a */
[----:B------:R-:W-:Y:S01]  /*2420*/  STG.E.U16 desc[UR16][R26.64], R47 ;  /* 0x0000002f1a007986 */ /* 0x000fe2000c101510 */
[----:B----4-:R-:W-:Y:S02]  /*2430*/  PRMT R19, R5, 0x7632, R19 ;  /* 0x0000763205137816 */ /* 0x010fe40000000013 */
[----:B------:R-:W-:Y:S01]  /*2440*/  PRMT R14, R6, 0x7632, R14 ;  /* 0x00007632060e7816 */ /* 0x000fe2000000000e */
[----:B------:R1:W-:Y:S01]  /*2450*/  STG.E.U16 desc[UR16][R28.64], R4 ;  /* 0x000000041c007986 */ /* 0x0003e2000c101510 */
[----:B--2---:R-:W-:-:S03]  /*2460*/  PRMT R21, R7, 0x7632, R21 ;  /* 0x0000763207157816 */ /* 0x004fc60000000015 */
[----:B------:R2:W-:Y:S04]  /*2470*/  STG.E.U16 desc[UR16][R30.64], R5 ;  /* 0x000000051e007986 */ /* 0x0005e8000c101510 */
[----:B------:R3:W-:Y:S04]  /*2480*/  STG.E.U16 desc[UR16][R32.64], R6 ;  /* 0x0000000620007986 */ /* 0x0007e8000c101510 */
[----:B------:R4:W-:Y:S01]  /*2490*/  STG.E.U16 desc[UR16][R34.64], R7 ;  /* 0x0000000722007986 */ /* 0x0009e2000c101510 */
[----:B-1----:R-:W-:-:S03]  /*24a0*/  FSEL R4, R45, -INF , P1 ;  /* 0xff8000002d047808 */ /* 0x002fc60000800000 */
[----:B------:R1:W-:Y:S01]  /*24b0*/  STG.E.U16 desc[UR16][R36.64], R10 ;  /* 0x0000000a24007986 */ /* 0x0003e2000c101510 */
[----:B--2---:R-:W-:-:S03]  /*24c0*/  FSEL R5, R44, -INF , P0 ;  /* 0xff8000002c057808 */ /* 0x004fc60000000000 */
[----:B------:R1:W-:Y:S02]  /*24d0*/  STG.E.U16 desc[UR16][R38.64], R19 ;  /* 0x0000001326007986 */ /* 0x0003e4000c101510 */
[----:B---3--:R-:W-:Y:S02]  /*24e0*/  FFMA R6, R5, 0.69314718246459960938, R12 ;  /* 0x3f31721805067823 */ /* 0x008fe4000000000c */
[----:B------:R1:W-:Y:S01]  /*24f0*/  STG.E.U16 desc[UR16][R40.64], R14 ;  /* 0x0000000e28007986 */ /* 0x0003e2000c101510 */
[----:B----4-:R-:W-:Y:S01]  /*2500*/  FFMA R7, R4, 0.69314718246459960938, R3 ;  /* 0x3f31721804077823 */ /* 0x010fe20000000003 */
[----:B------:R-:W-:Y:S01]  /*2510*/  LOP3.LUT R4, R2, 0x1f8, RZ, 0xc0, !PT ;  /* 0x000001f802047812 */ /* 0x000fe200078ec0ff */
[C---:B------:R-:W-:Y:S01]  /*2520*/  IMAD.SHL.U32 R3, R0.reuse, 0x4, RZ ;  /* 0x0000000400037824 */ /* 0x040fe200078e00ff */
[----:B------:R1:W-:Y:S01]  /*2530*/  STG.E.U16 desc[UR16][R42.64], R21 ;  /* 0x000000152a007986 */ /* 0x0003e2000c101510 */
[----:B------:R-:W-:Y:S01]  /*2540*/  IMAD.HI R0, R0, 0x4, RZ ;  /* 0x0000000400007827 */ /* 0x000fe200078e02ff */
[----:B------:R-:W-:Y:S02]  /*2550*/  BAR.SYNC.DEFER_BLOCKING 0x0 ;  /* 0x0000000000007b1d */ /* 0x000fe40000010000 */
[----:B0-----:R-:W-:-:S04]  /*2560*/  IADD3 R2, P0, P1, R3, UR6, R8 ;  /* 0x0000000603027c10 */ /* 0x001fc8000f91e008 */
[----:B------:R-:W-:Y:S01]  /*2570*/  IADD3.X R3, R0, UR5, R9, P0, P1 ;  /* 0x0000000500037c10 */ /* 0x000fe200087e2409 */
[----:B------:R1:W-:Y:S01]  /*2580*/  STS.64 [R4+UR14], R6 ;  /* 0x0000000604007988 */ /* 0x0003e20008000a0e */
[----:B------:R-:W-:Y:S06]  /*2590*/  BAR.SYNC.DEFER_BLOCKING 0x0 ;  /* 0x0000000000007b1d */ /* 0x000fec0000010000 */
[----:B------:R-:W-:Y:S05]  /*25a0*/  @P2 EXIT ;  /* 0x000000000000294d */ /* 0x000fea0003800000 */
[----:B------:R-:W0:Y:S04]  /*25b0*/  LDS R13, [R13] ;  /* 0x000000000d0d7984 */ /* 0x000e280000000800 */
[----:B0-----:R-:W-:Y:S01]  /*25c0*/  STG.E desc[UR16][R2.64], R13 ;  /* 0x0000000d02007986 */ /* 0x001fe2000c101910 */
[----:B------:R-:W-:Y:S05]  /*25d0*/  EXIT ;  /* 0x000000000000794d */ /* 0x000fea0003800000 */
.L_x_2:
[----:B------:R-:W-:-:S00]  /*25e0*/  BRA `(.L_x_2) ;  /* 0xfffffffc00fc7947 */ /* 0x000fc0000383ffff */
[----:B------:R-:W-:-:S00]  /*25f0*/  NOP ;  /* 0x0000000000007918 */ /* 0x000fc00000000000 */
        /* <DEDUP_REMOVED lines=8> */
.L_x_3:


//--------------------- .nv.global.init           --------------------------
	.section	.nv.global.init,"aw",@progbits
.nv.global.init:
	.type		_$_str,@object
	.size		_$_str,(.L_0 - _$_str)
_$_str:
        /*0000*/ 	.byte	0x5f, 0x5f, 0x43, 0x55, 0x44, 0x41, 0x5f, 0x46, 0x54, 0x5a, 0x00
.L_0:


//--------------------- .nv.shared.attn_fwd       --------------------------
	.section	.nv.shared.attn_fwd,"aw",@nobits
	.sectionflags	@""
	.align	16
	.zero		1024


//--------------------- .nv.shared.reserved.0     --------------------------
	.section	.nv.shared.reserved.0,"aw",@nobits
	.weak		__nv_reservedSMEM_offset_0_alias
	.size		__nv_reservedSMEM_offset_0_alias, 0, 0
	.other		__nv_reservedSMEM_offset_0_alias,@"STO_CUDA_RESERVED_SHARED STV_DEFAULT"
__nv_reservedSMEM_offset_0_alias:
	.zero		0


//--------------------- .nv.constant0.attn_fwd    --------------------------
	.section	.nv.constant0.attn_fwd,"a",@progbits
	.sectionflags	@""
	.align	4
.nv.constant0.attn_fwd:
	.zero		664


//--------------------- SYMBOLS --------------------------

	.type		.nv.reservedSmem.offset0,@object
	.size		.nv.reservedSmem.offset0,0x4
